// auto-generated by cutlass_sweep.gemm — config: {"arch": "sm_90", "cluster_m": 2, "cluster_n": 1, "dtype": "e4m3", "dtype_b": "e4m3", "layout": "nt", "stages": 0, "tile_k": 128, "tile_m": 384, "tile_n": 16}
#include "cutlass/cutlass.h"
#include "cutlass/gemm/collective/collective_builder.hpp"
#include "cutlass/gemm/device/gemm_universal_adapter.h"
#include "cutlass/gemm/kernel/gemm_universal.hpp"
#include "cutlass/epilogue/collective/collective_builder.hpp"

using ElemA = cutlass::float_e4m3_t;
using ElemB = cutlass::float_e4m3_t;
using ElemCD = cutlass::float_e4m3_t;
using Acc  = float;
using TileShape    = cute::Shape<cute::_384, cute::_16, cute::_128>;
using ClusterShape = cute::Shape<cute::_2, cute::_1, cute::_1>;

using CollectiveEpilogue = typename cutlass::epilogue::collective::CollectiveBuilder<
    cutlass::arch::Sm90, cutlass::arch::OpClassTensorOp,
    TileShape, ClusterShape,
    cutlass::epilogue::collective::EpilogueTileAuto,
    Acc, Acc,
    ElemCD, cutlass::layout::RowMajor, 128 / cutlass::sizeof_bits<ElemCD>::value,
    ElemCD, cutlass::layout::RowMajor, 128 / cutlass::sizeof_bits<ElemCD>::value,
    cutlass::epilogue::collective::EpilogueScheduleAuto
  >::CollectiveOp;

using CollectiveMainloop = typename cutlass::gemm::collective::CollectiveBuilder<
    cutlass::arch::Sm90, cutlass::arch::OpClassTensorOp,
    ElemA, cutlass::layout::RowMajor, 128 / cutlass::sizeof_bits<ElemA>::value,
    ElemB, cutlass::layout::ColumnMajor, 128 / cutlass::sizeof_bits<ElemB>::value,
    Acc,
    TileShape, ClusterShape,
    cutlass::gemm::collective::StageCountAutoCarveout<static_cast<int>(sizeof(typename CollectiveEpilogue::SharedStorage))>,
    cutlass::gemm::collective::KernelScheduleAuto
  >::CollectiveOp;

using GemmKernel = cutlass::gemm::kernel::GemmUniversal<
    cute::Shape<int,int,int,int>,
    CollectiveMainloop,
    CollectiveEpilogue
>;
using Gemm = cutlass::gemm::device::GemmUniversalAdapter<GemmKernel>;

// Force the device kernel symbol into the cubin without needing a host main.
auto* _anchor = &cutlass::device_kernel<GemmKernel>;


// ===== COMPILED SASS (sm_90a) =====

	.target	sm_90a

	.elftype	@"ET_EXEC"


//--------------------- .note.nv.tkinfo           --------------------------
	.section	.note.nv.tkinfo,"",@"SHT_NOTE"
	.sectionflags	@"SHF_NOTE_NV_TKINFO"
	.tkinfo
        /*0018*/ 	.word	0x00000002
        /*0030*/ 	.string	""
        /*0030*/ 	.string	"ptxas"
        /*0030*/ 	.string	"Cuda compilation tools, release 13.0, V13.0.88"
        /*0030*/ 	.string	"Build cuda_13.0.r13.0/compiler.36424714_0"
        /*0030*/ 	.string	"-arch sm_90a -m 64 "



//--------------------- .note.nv.cuinfo           --------------------------
	.section	.note.nv.cuinfo,"",@"SHT_NOTE"
	.sectionflags	@"SHF_NOTE_NV_CUINFO"
        /*0018*/ 	.short	0x0002
        /*001a*/ 	.short	0x005a
        /*001c*/ 	.short	0x0082
	.zero		2


//--------------------- .nv.info                  --------------------------
	.section	.nv.info,"",@"SHT_CUDA_INFO"
	.align	4


	//----- nvinfo : EIATTR_REGCOUNT
	.align		4
        /*0000*/ 	.byte	0x04, 0x2f
        /*0002*/ 	.short	(.L_12 - .L_11)
	.align		4
.L_11:
        /*0004*/ 	.word	index@(_ZN7cutlass13device_kernelINS_4gemm6kernel13GemmUniversalIN4cute5tupleIJiiiiEEENS1_10collective13CollectiveMmaINS1_37MainloopSm90TmaGmmaWarpSpecializedFP8ILi4ENS5_IJNS4_1CILi2EEENSA_ILi1EEESC_EEENS1_35KernelTmaWarpSpecializedCooperativeEEENS5_IJNSA_ILi384EEENSA_ILi16EEENSA_ILi128EEEEEENS_12float_e4m3_tENS5_IJlSC_lEEESK_SL_NS4_8TiledMMAINS4_8MMA_AtomIJNS4_4SM904GMMA30MMA_64x16x32_F32E4M3E4M3_SS_TNILNSP_7ScaleInE1ELSR_1EEEEEENS4_6LayoutISD_NS5_IJSC_NSA_ILi0EEESV_EEEEENS5_IJNS4_10UnderscoreESY_SY_EEEEENS4_13SM90_TMA_LOADENS4_14ComposedLayoutINS4_7SwizzleILi3ELi4ELi3EEENS4_18smem_ptr_flag_bitsILi8EEENSU_INS5_IJNSA_ILi8EEESI_EEENS5_IJSI_SC_EEEEEEEvNS4_8identityENS4_23SM90_TMA_LOAD_MULTICASTES1B_vS1C_EENS_8epilogue10collective6detail29Sm90TmaWarpSpecializedAdapterINS1G_15DefaultEpilogueISK_SL_SL_NS1F_6thread17LinearCombinationISK_Li1EffLNS1K_9ScaleType4KindE0ELNS_15FloatRoundStyleE2ESK_EENS1_15EpilogueDefaultEEEEEvvEEEEvNT_6ParamsE)
        /*0008*/ 	.word	0x000000a8


	//----- nvinfo : EIATTR_FRAME_SIZE
	.align		4
.L_12:
        /*000c*/ 	.byte	0x04, 0x11
        /*000e*/ 	.short	(.L_14 - .L_13)
	.align		4
.L_13:
        /*0010*/ 	.word	index@(_ZN7cutlass13device_kernelINS_4gemm6kernel13GemmUniversalIN4cute5tupleIJiiiiEEENS1_10collective13CollectiveMmaINS1_37MainloopSm90TmaGmmaWarpSpecializedFP8ILi4ENS5_IJNS4_1CILi2EEENSA_ILi1EEESC_EEENS1_35KernelTmaWarpSpecializedCooperativeEEENS5_IJNSA_ILi384EEENSA_ILi16EEENSA_ILi128EEEEEENS_12float_e4m3_tENS5_IJlSC_lEEESK_SL_NS4_8TiledMMAINS4_8MMA_AtomIJNS4_4SM904GMMA30MMA_64x16x32_F32E4M3E4M3_SS_TNILNSP_7ScaleInE1ELSR_1EEEEEENS4_6LayoutISD_NS5_IJSC_NSA_ILi0EEESV_EEEEENS5_IJNS4_10UnderscoreESY_SY_EEEEENS4_13SM90_TMA_LOADENS4_14ComposedLayoutINS4_7SwizzleILi3ELi4ELi3EEENS4_18smem_ptr_flag_bitsILi8EEENSU_INS5_IJNSA_ILi8EEESI_EEENS5_IJSI_SC_EEEEEEEvNS4_8identityENS4_23SM90_TMA_LOAD_MULTICASTES1B_vS1C_EENS_8epilogue10collective6detail29Sm90TmaWarpSpecializedAdapterINS1G_15DefaultEpilogueISK_SL_SL_NS1F_6thread17LinearCombinationISK_Li1EffLNS1K_9ScaleType4KindE0ELNS_15FloatRoundStyleE2ESK_EENS1_15EpilogueDefaultEEEEEvvEEEEvNT_6ParamsE)
        /*0014*/ 	.word	0x00000000


	//----- nvinfo : EIATTR_MIN_STACK_SIZE
	.align		4
.L_14:
        /*0018*/ 	.byte	0x04, 0x12
        /*001a*/ 	.short	(.L_16 - .L_15)
	.align		4
.L_15:
        /*001c*/ 	.word	index@(_ZN7cutlass13device_kernelINS_4gemm6kernel13GemmUniversalIN4cute5tupleIJiiiiEEENS1_10collective13CollectiveMmaINS1_37MainloopSm90TmaGmmaWarpSpecializedFP8ILi4ENS5_IJNS4_1CILi2EEENSA_ILi1EEESC_EEENS1_35KernelTmaWarpSpecializedCooperativeEEENS5_IJNSA_ILi384EEENSA_ILi16EEENSA_ILi128EEEEEENS_12float_e4m3_tENS5_IJlSC_lEEESK_SL_NS4_8TiledMMAINS4_8MMA_AtomIJNS4_4SM904GMMA30MMA_64x16x32_F32E4M3E4M3_SS_TNILNSP_7ScaleInE1ELSR_1EEEEEENS4_6LayoutISD_NS5_IJSC_NSA_ILi0EEESV_EEEEENS5_IJNS4_10UnderscoreESY_SY_EEEEENS4_13SM90_TMA_LOADENS4_14ComposedLayoutINS4_7SwizzleILi3ELi4ELi3EEENS4_18smem_ptr_flag_bitsILi8EEENSU_INS5_IJNSA_ILi8EEESI_EEENS5_IJSI_SC_EEEEEEEvNS4_8identityENS4_23SM90_TMA_LOAD_MULTICASTES1B_vS1C_EENS_8epilogue10collective6detail29Sm90TmaWarpSpecializedAdapterINS1G_15DefaultEpilogueISK_SL_SL_NS1F_6thread17LinearCombinationISK_Li1EffLNS1K_9ScaleType4KindE0ELNS_15FloatRoundStyleE2ESK_EENS1_15EpilogueDefaultEEEEEvvEEEEvNT_6ParamsE)
        /*0020*/ 	.word	0x00000000
.L_16:


//--------------------- .nv.compat                --------------------------
	.section	.nv.compat,"",@"SHT_CUDA_COMPAT_INFO"
	.align	4
        /*0000*/ 	.byte	0x02, 0x09, 0x01, 0x00, 0x02, 0x02, 0x04, 0x00, 0x02, 0x05, 0x05, 0x00, 0x03, 0x07, 0x01, 0x01
        /*0010*/ 	.byte	0x02, 0x03, 0x01, 0x00, 0x02, 0x06, 0x01, 0x00, 0x04, 0x0b, 0x08, 0x00, 0x00, 0x00, 0x00, 0x00
        /*0020*/ 	.byte	0x00, 0x00, 0x00, 0x00


//--------------------- .nv.info._ZN7cutlass13device_kernelINS_4gemm6kernel13GemmUniversalIN4cute5tupleIJiiiiEEENS1_10collective13CollectiveMmaINS1_37MainloopSm90TmaGmmaWarpSpecializedFP8ILi4ENS5_IJNS4_1CILi2EEENSA_ILi1EEESC_EEENS1_35KernelTmaWarpSpecializedCooperativeEEENS5_IJNSA_ILi384EEENSA_ILi16EEENSA_ILi128EEEEEENS_12float_e4m3_tENS5_IJlSC_lEEESK_SL_NS4_8TiledMMAINS4_8MMA_AtomIJNS4_4SM904GMMA30MMA_64x16x32_F32E4M3E4M3_SS_TNILNSP_7ScaleInE1ELSR_1EEEEEENS4_6LayoutISD_NS5_IJSC_NSA_ILi0EEESV_EEEEENS5_IJNS4_10UnderscoreESY_SY_EEEEENS4_13SM90_TMA_LOADENS4_14ComposedLayoutINS4_7SwizzleILi3ELi4ELi3EEENS4_18smem_ptr_flag_bitsILi8EEENSU_INS5_IJNSA_ILi8EEESI_EEENS5_IJSI_SC_EEEEEEEvNS4_8identityENS4_23SM90_TMA_LOAD_MULTICASTES1B_vS1C_EENS_8epilogue10collective6detail29Sm90TmaWarpSpecializedAdapterINS1G_15DefaultEpilogueISK_SL_SL_NS1F_6thread17LinearCombinationISK_Li1EffLNS1K_9ScaleType4KindE0ELNS_15FloatRoundStyleE2ESK_EENS1_15EpilogueDefaultEEEEEvvEEEEvNT_6ParamsE --------------------------
	.section	.nv.info._ZN7cutlass13device_kernelINS_4gemm6kernel13GemmUniversalIN4cute5tupleIJiiiiEEENS1_10collective13CollectiveMmaINS1_37MainloopSm90TmaGmmaWarpSpecializedFP8ILi4ENS5_IJNS4_1CILi2EEENSA_ILi1EEESC_EEENS1_35KernelTmaWarpSpecializedCooperativeEEENS5_IJNSA_ILi384EEENSA_ILi16EEENSA_ILi128EEEEEENS_12float_e4m3_tENS5_IJlSC_lEEESK_SL_NS4_8TiledMMAINS4_8MMA_AtomIJNS4_4SM904GMMA30MMA_64x16x32_F32E4M3E4M3_SS_TNILNSP_7ScaleInE1ELSR_1EEEEEENS4_6LayoutISD_NS5_IJSC_NSA_ILi0EEESV_EEEEENS5_IJNS4_10UnderscoreESY_SY_EEEEENS4_13SM90_TMA_LOADENS4_14ComposedLayoutINS4_7SwizzleILi3ELi4ELi3EEENS4_18smem_ptr_flag_bitsILi8EEENSU_INS5_IJNSA_ILi8EEESI_EEENS5_IJSI_SC_EEEEEEEvNS4_8identityENS4_23SM90_TMA_LOAD_MULTICASTES1B_vS1C_EENS_8epilogue10collective6detail29Sm90TmaWarpSpecializedAdapterINS1G_15DefaultEpilogueISK_SL_SL_NS1F_6thread17LinearCombinationISK_Li1EffLNS1K_9ScaleType4KindE0ELNS_15FloatRoundStyleE2ESK_EENS1_15EpilogueDefaultEEEEEvvEEEEvNT_6ParamsE,"",@"SHT_CUDA_INFO"
	.sectionflags	@""
	.align	4


	//----- nvinfo : EIATTR_CUDA_API_VERSION
	.align		4
        /*0000*/ 	.byte	0x04, 0x37
        /*0002*/ 	.short	(.L_18 - .L_17)
.L_17:
        /*0004*/ 	.word	0x00000082


	//----- nvinfo : EIATTR_KPARAM_INFO
	.align		4
.L_18:
        /*0008*/ 	.byte	0x04, 0x17
        /*000a*/ 	.short	(.L_20 - .L_19)
.L_19:
        /*000c*/ 	.word	0x00000000
        /*0010*/ 	.short	0x0000
        /*0012*/ 	.short	0x0070
        /*0014*/ 	.byte	0x00, 0xf0, 0x01, 0x10


	//----- nvinfo : EIATTR_SPARSE_MMA_MASK
	.align		4
.L_20:
        /*0018*/ 	.byte	0x03, 0x50
        /*001a*/ 	.short	0x0000


	//----- nvinfo : EIATTR_MAXREG_COUNT
	.align		4
        /*001c*/ 	.byte	0x03, 0x1b
        /*001e*/ 	.short	0x00a8


	//----- nvinfo : EIATTR_NUM_BARRIERS
	.align		4
        /*0020*/ 	.byte	0x02, 0x4c
        /*0022*/ 	.byte	0x01
	.zero		1


	//----- nvinfo : EIATTR_MERCURY_ISA_VERSION
	.align		4
        /*0024*/ 	.byte	0x03, 0x5f
        /*0026*/ 	.short	0x0101


	//----- nvinfo : EIATTR_INT_WARP_WIDE_INSTR_OFFSETS
	.align		4
        /*0028*/ 	.byte	0x04, 0x31
        /*002a*/ 	.short	(.L_22 - .L_21)


	//   ....[0]....
.L_21:
        /*002c*/ 	.word	0x00000450


	//   ....[1]....
        /*0030*/ 	.word	0x000004f0


	//   ....[2]....
        /*0034*/ 	.word	0x00000640


	//   ....[3]....
        /*0038*/ 	.word	0x00002840


	//----- nvinfo : EIATTR_COOP_GROUP_MASK_REGIDS
	.align		4
.L_22:
        /*003c*/ 	.byte	0x04, 0x29
        /*003e*/ 	.short	(.L_24 - .L_23)


	//   ....[0]....
.L_23:
        /*0040*/ 	.word	0xffffffff


	//   ....[1]....
        /*0044*/ 	.word	0xffffffff


	//   ....[2]....
        /*0048*/ 	.word	0xffffffff


	//   ....[3]....
        /*004c*/ 	.word	0xffffffff


	//   ....[4]....
        /*0050*/ 	.word	0xffffffff


	//   ....[5]....
        /*0054*/ 	.word	0xffffffff


	//----- nvinfo : EIATTR_COOP_GROUP_INSTR_OFFSETS
	.align		4
.L_24:
        /*0058*/ 	.byte	0x04, 0x28
        /*005a*/ 	.short	(.L_26 - .L_25)


	//   ....[0]....
.L_25:
        /*005c*/ 	.word	0x00000060


	//   ....[1]....
        /*0060*/ 	.word	0x00000070


	//   ....[2]....
        /*0064*/ 	.word	0x00000130


	//   ....[3]....
        /*0068*/ 	.word	0x000002d0


	//   ....[4]....
        /*006c*/ 	.word	0x000007f0


	//   ....[5]....
        /*0070*/ 	.word	0x00001300


	//----- nvinfo : EIATTR_REG_RECONFIG
	.align		4
.L_26:
        /*0074*/ 	.byte	0x01, 0x54
	.zero		2


	//----- nvinfo : EIATTR_MBARRIER_INSTR_OFFSETS
	.align		4
        /*0078*/ 	.byte	0x04, 0x39
        /*007a*/ 	.short	(.L_28 - .L_27)


	//   ....[0]....
.L_27:
        /*007c*/ 	.word	0x00000230
        /*0080*/ 	.word	0x000000ff
        /*0084*/ 	.word	0x00000000
        /*0088*/ 	.short	0x0100
        /*008a*/ 	.byte	0x08
	.zero		1


	//   ....[1]....
        /*008c*/ 	.word	0x00000240
        /*0090*/ 	.word	0x000000ff
        /*0094*/ 	.word	0x00000020
        /*0098*/ 	.short	0x0100
        /*009a*/ 	.byte	0x08
	.zero		1


	//   ....[2]....
        /*009c*/ 	.word	0x00000250
        /*00a0*/ 	.word	0x000000ff
        /*00a4*/ 	.word	0x00000008
        /*00a8*/ 	.short	0x0100
        /*00aa*/ 	.byte	0x08
	.zero		1


	//   ....[3]....
        /*00ac*/ 	.word	0x00000260
        /*00b0*/ 	.word	0x000000ff
        /*00b4*/ 	.word	0x00000028
        /*00b8*/ 	.short	0x0100
        /*00ba*/ 	.byte	0x08
	.zero		1


	//   ....[4]....
        /*00bc*/ 	.word	0x00000270
        /*00c0*/ 	.word	0x000000ff
        /*00c4*/ 	.word	0x00000010
        /*00c8*/ 	.short	0x0100
        /*00ca*/ 	.byte	0x08
	.zero		1


	//   ....[5]....
        /*00cc*/ 	.word	0x00000280
        /*00d0*/ 	.word	0x000000ff
        /*00d4*/ 	.word	0x00000030
        /*00d8*/ 	.short	0x0100
        /*00da*/ 	.byte	0x08
	.zero		1


	//   ....[6]....
        /*00dc*/ 	.word	0x00000290
        /*00e0*/ 	.word	0x000000ff
        /*00e4*/ 	.word	0x00000018
        /*00e8*/ 	.short	0x0100
        /*00ea*/ 	.byte	0x08
	.zero		1


	//   ....[7]....
        /*00ec*/ 	.word	0x000002a0
        /*00f0*/ 	.word	0x000000ff
        /*00f4*/ 	.word	0x00000038
        /*00f8*/ 	.short	0x0100
        /*00fa*/ 	.byte	0x08
	.zero		1


	//   ....[8]....
        /*00fc*/ 	.word	0x000006e0
        /*0100*/ 	.word	0x000000ff
        /*0104*/ 	.word	0x00000050
        /*0108*/ 	.short	0x0100
        /*010a*/ 	.byte	0x06
	.zero		1


	//   ....[9]....
        /*010c*/ 	.word	0x00000780
        /*0110*/ 	.word	0x000000ff
        /*0114*/ 	.word	0x00000058
        /*0118*/ 	.short	0x0100
        /*011a*/ 	.byte	0x06
	.zero		1


	//   ....[10]....
        /*011c*/ 	.word	0x000015b0
        /*0120*/ 	.word	0x000000ff
        /*0124*/ 	.word	0x00000000
        /*0128*/ 	.short	0x010a
        /*012a*/ 	.byte	0x06
	.zero		1


	//   ....[11]....
        /*012c*/ 	.word	0x000015f0
        /*0130*/ 	.word	0x000000ff
        /*0134*/ 	.word	0x00000000
        /*0138*/ 	.short	0x010a
        /*013a*/ 	.byte	0x06
	.zero		1


	//   ....[12]....
        /*013c*/ 	.word	0x00001e20
        /*0140*/ 	.word	0x000000ff
        /*0144*/ 	.word	0x00000000
        /*0148*/ 	.short	0x010a
        /*014a*/ 	.byte	0x0e
	.zero		1


	//   ....[13]....
        /*014c*/ 	.word	0x00001e60
        /*0150*/ 	.word	0x000000ff
        /*0154*/ 	.word	0x00000000
        /*0158*/ 	.short	0x010a
        /*015a*/ 	.byte	0x0e
	.zero		1


	//   ....[14]....
        /*015c*/ 	.word	0x000024d0
        /*0160*/ 	.word	0x00000045
        /*0164*/ 	.word	0x00000000
        /*0168*/ 	.short	0x0101
        /*016a*/ 	.byte	0x3f
	.zero		1


	//   ....[15]....
        /*016c*/ 	.word	0x000028c0
        /*0170*/ 	.word	0x00000015
        /*0174*/ 	.word	0x00000000
        /*0178*/ 	.short	0x0101
        /*017a*/ 	.byte	0x3f
	.zero		1


	//   ....[16]....
        /*017c*/ 	.word	0x000061e0
        /*0180*/ 	.word	0x00000014
        /*0184*/ 	.word	0x00000020
        /*0188*/ 	.short	0x010a
        /*018a*/ 	.byte	0x3f
	.zero		1


	//   ....[17]....
        /*018c*/ 	.word	0x00006590
        /*0190*/ 	.word	0x00000003
        /*0194*/ 	.word	0x00000058
        /*0198*/ 	.short	0x0101
        /*019a*/ 	.byte	0x3f
	.zero		1


	//   ....[18]....
        /*019c*/ 	.word	0x00006cb0
        /*01a0*/ 	.word	0x00000005
        /*01a4*/ 	.word	0x00000000
        /*01a8*/ 	.short	0x010a
        /*01aa*/ 	.byte	0x3f
	.zero		1


	//   ....[19]....
        /*01ac*/ 	.word	0x00006d30
        /*01b0*/ 	.word	0x00000007
        /*01b4*/ 	.word	0x00000000
        /*01b8*/ 	.short	0x010a
        /*01ba*/ 	.byte	0x3f
	.zero		1


	//   ....[20]....
        /*01bc*/ 	.word	0x00006dc0
        /*01c0*/ 	.word	0x00000006
        /*01c4*/ 	.word	0x00000000
        /*01c8*/ 	.short	0x010a
        /*01ca*/ 	.byte	0x3f
	.zero		1


	//   ....[21]....
        /*01cc*/ 	.word	0x00006e50
        /*01d0*/ 	.word	0x00000003
        /*01d4*/ 	.word	0x00000000
        /*01d8*/ 	.short	0x010a
        /*01da*/ 	.byte	0x3f
	.zero		1


	//   ....[22]....
        /*01dc*/ 	.word	0x00006ec0
        /*01e0*/ 	.word	0x00000011
        /*01e4*/ 	.word	0x00000000
        /*01e8*/ 	.short	0x010a
        /*01ea*/ 	.byte	0x3f
	.zero		1


	//   ....[23]....
        /*01ec*/ 	.word	0x00006f20
        /*01f0*/ 	.word	0x00000046
        /*01f4*/ 	.word	0x00000000
        /*01f8*/ 	.short	0x010a
        /*01fa*/ 	.byte	0x3f
	.zero		1


	//   ....[24]....
        /*01fc*/ 	.word	0x00006ff0
        /*0200*/ 	.word	0x00000014
        /*0204*/ 	.word	0x00000020
        /*0208*/ 	.short	0x010a
        /*020a*/ 	.byte	0x3f
	.zero		1


	//   ....[25]....
        /*020c*/ 	.word	0x000070c0
        /*0210*/ 	.word	0x00000005
        /*0214*/ 	.word	0x00000000
        /*0218*/ 	.short	0x010a
        /*021a*/ 	.byte	0x3f
	.zero		1


	//   ....[26]....
        /*021c*/ 	.word	0x00007110
        /*0220*/ 	.word	0x00000007
        /*0224*/ 	.word	0x00000000
        /*0228*/ 	.short	0x010a
        /*022a*/ 	.byte	0x3f
	.zero		1


	//   ....[27]....
        /*022c*/ 	.word	0x00007160
        /*0230*/ 	.word	0x00000006
        /*0234*/ 	.word	0x00000000
        /*0238*/ 	.short	0x010a
        /*023a*/ 	.byte	0x3f
	.zero		1


	//----- nvinfo : EIATTR_NUM_MBARRIERS
	.align		4
.L_28:
        /*023c*/ 	.byte	0x03, 0x38
        /*023e*/ 	.short	0x000a


	//----- nvinfo : EIATTR_EXIT_INSTR_OFFSETS
	.align		4
        /*0240*/ 	.byte	0x04, 0x1c
        /*0242*/ 	.short	(.L_30 - .L_29)


	//   ....[0]....
.L_29:
        /*0244*/ 	.word	0x00000970


	//   ....[1]....
        /*0248*/ 	.word	0x00001160


	//   ....[2]....
        /*024c*/ 	.word	0x000058f0


	//   ....[3]....
        /*0250*/ 	.word	0x00005e50


	//   ....[4]....
        /*0254*/ 	.word	0x00006ea0


	//----- nvinfo : EIATTR_MAX_THREADS
	.align		4
.L_30:
        /*0258*/ 	.byte	0x04, 0x05
        /*025a*/ 	.short	(.L_32 - .L_31)
.L_31:
        /*025c*/ 	.word	0x00000180
        /*0260*/ 	.word	0x00000001
        /*0264*/ 	.word	0x00000001


	//----- nvinfo : EIATTR_CRS_STACK_SIZE
	.align		4
.L_32:
        /*0268*/ 	.byte	0x04, 0x1e
        /*026a*/ 	.short	(.L_34 - .L_33)
.L_33:
        /*026c*/ 	.word	0x00000000


	//----- nvinfo : EIATTR_CBANK_PARAM_SIZE
	.align		4
.L_34:
        /*0270*/ 	.byte	0x03, 0x19
        /*0272*/ 	.short	0x0470


	//----- nvinfo : EIATTR_PARAM_CBANK
	.align		4
        /*0274*/ 	.byte	0x04, 0x0a
        /*0276*/ 	.short	(.L_36 - .L_35)
	.align		4
.L_35:
        /*0278*/ 	.word	index@(.nv.constant0._ZN7cutlass13device_kernelINS_4gemm6kernel13GemmUniversalIN4cute5tupleIJiiiiEEENS1_10collective13CollectiveMmaINS1_37MainloopSm90TmaGmmaWarpSpecializedFP8ILi4ENS5_IJNS4_1CILi2EEENSA_ILi1EEESC_EEENS1_35KernelTmaWarpSpecializedCooperativeEEENS5_IJNSA_ILi384EEENSA_ILi16EEENSA_ILi128EEEEEENS_12float_e4m3_tENS5_IJlSC_lEEESK_SL_NS4_8TiledMMAINS4_8MMA_AtomIJNS4_4SM904GMMA30MMA_64x16x32_F32E4M3E4M3_SS_TNILNSP_7ScaleInE1ELSR_1EEEEEENS4_6LayoutISD_NS5_IJSC_NSA_ILi0EEESV_EEEEENS5_IJNS4_10UnderscoreESY_SY_EEEEENS4_13SM90_TMA_LOADENS4_14ComposedLayoutINS4_7SwizzleILi3ELi4ELi3EEENS4_18smem_ptr_flag_bitsILi8EEENSU_INS5_IJNSA_ILi8EEESI_EEENS5_IJSI_SC_EEEEEEEvNS4_8identityENS4_23SM90_TMA_LOAD_MULTICASTES1B_vS1C_EENS_8epilogue10collective6detail29Sm90TmaWarpSpecializedAdapterINS1G_15DefaultEpilogueISK_SL_SL_NS1F_6thread17LinearCombinationISK_Li1EffLNS1K_9ScaleType4KindE0ELNS_15FloatRoundStyleE2ESK_EENS1_15EpilogueDefaultEEEEEvvEEEEvNT_6ParamsE)
        /*027c*/ 	.short	0x0210
        /*027e*/ 	.short	0x0470


	//----- nvinfo : EIATTR_SW_WAR
	.align		4
.L_36:
        /*0280*/ 	.byte	0x04, 0x36
        /*0282*/ 	.short	(.L_38 - .L_37)
.L_37:
        /*0284*/ 	.word	0x00000008
.L_38:


//--------------------- .nv.callgraph             --------------------------
	.section	.nv.callgraph,"",@"SHT_CUDA_CALLGRAPH"
	.align	4
	.sectionentsize	8
	.align		4
        /*0000*/ 	.word	0x00000000
	.align		4
        /*0004*/ 	.word	0xffffffff
	.align		4
        /*0008*/ 	.word	0x00000000
	.align		4
        /*000c*/ 	.word	0xfffffffe
	.align		4
        /*0010*/ 	.word	0x00000000
	.align		4
        /*0014*/ 	.word	0xfffffffd
	.align		4
        /*0018*/ 	.word	0x00000000
	.align		4
        /*001c*/ 	.word	0xfffffffc


//--------------------- .nv.constant4             --------------------------
	.section	.nv.constant4,"a",@progbits
	.align	8
	.align		8
.nv.constant4:
        /*0000*/ 	.dword	_ZN40_INTERNAL_4cde2d46_4_k_cu_6409e331_118254cuda3std3__45__cpo5beginE
	.align		8
        /*0008*/ 	.dword	_ZN40_INTERNAL_4cde2d46_4_k_cu_6409e331_118254cuda3std3__45__cpo3endE
	.align		8
        /*0010*/ 	.dword	_ZN40_INTERNAL_4cde2d46_4_k_cu_6409e331_118254cuda3std3__45__cpo6cbeginE
	.align		8
        /*0018*/ 	.dword	_ZN40_INTERNAL_4cde2d46_4_k_cu_6409e331_118254cuda3std3__45__cpo4cendE
	.align		8
        /*0020*/ 	.dword	_ZN40_INTERNAL_4cde2d46_4_k_cu_6409e331_118254cuda3std3__442_GLOBAL__N__4cde2d46_4_k_cu_6409e331_118256ignoreE
	.align		8
        /*0028*/ 	.dword	_ZN40_INTERNAL_4cde2d46_4_k_cu_6409e331_118254cuda3std3__419piecewise_constructE
	.align		8
        /*0030*/ 	.dword	_ZN40_INTERNAL_4cde2d46_4_k_cu_6409e331_118254cuda3std3__48in_placeE
	.align		8
        /*0038*/ 	.dword	_ZN40_INTERNAL_4cde2d46_4_k_cu_6409e331_118254cuda3std6ranges3__45__cpo4swapE
	.align		8
        /*0040*/ 	.dword	_ZN40_INTERNAL_4cde2d46_4_k_cu_6409e331_118254cuda3std6ranges3__45__cpo9iter_moveE
	.align		8
        /*0048*/ 	.dword	_ZN40_INTERNAL_4cde2d46_4_k_cu_6409e331_118254cute7productE
	.align		8
        /*0050*/ 	.dword	_ZN40_INTERNAL_4cde2d46_4_k_cu_6409e331_118254cute1_E


//--------------------- .text._ZN7cutlass13device_kernelINS_4gemm6kernel13GemmUniversalIN4cute5tupleIJiiiiEEENS1_10collective13CollectiveMmaINS1_37MainloopSm90TmaGmmaWarpSpecializedFP8ILi4ENS5_IJNS4_1CILi2EEENSA_ILi1EEESC_EEENS1_35KernelTmaWarpSpecializedCooperativeEEENS5_IJNSA_ILi384EEENSA_ILi16EEENSA_ILi128EEEEEENS_12float_e4m3_tENS5_IJlSC_lEEESK_SL_NS4_8TiledMMAINS4_8MMA_AtomIJNS4_4SM904GMMA30MMA_64x16x32_F32E4M3E4M3_SS_TNILNSP_7ScaleInE1ELSR_1EEEEEENS4_6LayoutISD_NS5_IJSC_NSA_ILi0EEESV_EEEEENS5_IJNS4_10UnderscoreESY_SY_EEEEENS4_13SM90_TMA_LOADENS4_14ComposedLayoutINS4_7SwizzleILi3ELi4ELi3EEENS4_18smem_ptr_flag_bitsILi8EEENSU_INS5_IJNSA_ILi8EEESI_EEENS5_IJSI_SC_EEEEEEEvNS4_8identityENS4_23SM90_TMA_LOAD_MULTICASTES1B_vS1C_EENS_8epilogue10collective6detail29Sm90TmaWarpSpecializedAdapterINS1G_15DefaultEpilogueISK_SL_SL_NS1F_6thread17LinearCombinationISK_Li1EffLNS1K_9ScaleType4KindE0ELNS_15FloatRoundStyleE2ESK_EENS1_15EpilogueDefaultEEEEEvvEEEEvNT_6ParamsE --------------------------
	.section	.text._ZN7cutlass13device_kernelINS_4gemm6kernel13GemmUniversalIN4cute5tupleIJiiiiEEENS1_10collective13CollectiveMmaINS1_37MainloopSm90TmaGmmaWarpSpecializedFP8ILi4ENS5_IJNS4_1CILi2EEENSA_ILi1EEESC_EEENS1_35KernelTmaWarpSpecializedCooperativeEEENS5_IJNSA_ILi384EEENSA_ILi16EEENSA_ILi128EEEEEENS_12float_e4m3_tENS5_IJlSC_lEEESK_SL_NS4_8TiledMMAINS4_8MMA_AtomIJNS4_4SM904GMMA30MMA_64x16x32_F32E4M3E4M3_SS_TNILNSP_7ScaleInE1ELSR_1EEEEEENS4_6LayoutISD_NS5_IJSC_NSA_ILi0EEESV_EEEEENS5_IJNS4_10UnderscoreESY_SY_EEEEENS4_13SM90_TMA_LOADENS4_14ComposedLayoutINS4_7SwizzleILi3ELi4ELi3EEENS4_18smem_ptr_flag_bitsILi8EEENSU_INS5_IJNSA_ILi8EEESI_EEENS5_IJSI_SC_EEEEEEEvNS4_8identityENS4_23SM90_TMA_LOAD_MULTICASTES1B_vS1C_EENS_8epilogue10collective6detail29Sm90TmaWarpSpecializedAdapterINS1G_15DefaultEpilogueISK_SL_SL_NS1F_6thread17LinearCombinationISK_Li1EffLNS1K_9ScaleType4KindE0ELNS_15FloatRoundStyleE2ESK_EENS1_15EpilogueDefaultEEEEEvvEEEEvNT_6ParamsE,"ax",@progbits
	.align	128
.text._ZN7cutlass13device_kernelINS_4gemm6kernel13GemmUniversalIN4cute5tupleIJiiiiEEENS1_10collective13CollectiveMmaINS1_37MainloopSm90TmaGmmaWarpSpecializedFP8ILi4ENS5_IJNS4_1CILi2EEENSA_ILi1EEESC_EEENS1_35KernelTmaWarpSpecializedCooperativeEEENS5_IJNSA_ILi384EEENSA_ILi16EEENSA_ILi128EEEEEENS_12float_e4m3_tENS5_IJlSC_lEEESK_SL_NS4_8TiledMMAINS4_8MMA_AtomIJNS4_4SM904GMMA30MMA_64x16x32_F32E4M3E4M3_SS_TNILNSP_7ScaleInE1ELSR_1EEEEEENS4_6LayoutISD_NS5_IJSC_NSA_ILi0EEESV_EEEEENS5_IJNS4_10UnderscoreESY_SY_EEEEENS4_13SM90_TMA_LOADENS4_14ComposedLayoutINS4_7SwizzleILi3ELi4ELi3EEENS4_18smem_ptr_flag_bitsILi8EEENSU_INS5_IJNSA_ILi8EEESI_EEENS5_IJSI_SC_EEEEEEEvNS4_8identityENS4_23SM90_TMA_LOAD_MULTICASTES1B_vS1C_EENS_8epilogue10collective6detail29Sm90TmaWarpSpecializedAdapterINS1G_15DefaultEpilogueISK_SL_SL_NS1F_6thread17LinearCombinationISK_Li1EffLNS1K_9ScaleType4KindE0ELNS_15FloatRoundStyleE2ESK_EENS1_15EpilogueDefaultEEEEEvvEEEEvNT_6ParamsE:
        .type           _ZN7cutlass13device_kernelINS_4gemm6kernel13GemmUniversalIN4cute5tupleIJiiiiEEENS1_10collective13CollectiveMmaINS1_37MainloopSm90TmaGmmaWarpSpecializedFP8ILi4ENS5_IJNS4_1CILi2EEENSA_ILi1EEESC_EEENS1_35KernelTmaWarpSpecializedCooperativeEEENS5_IJNSA_ILi384EEENSA_ILi16EEENSA_ILi128EEEEEENS_12float_e4m3_tENS5_IJlSC_lEEESK_SL_NS4_8TiledMMAINS4_8MMA_AtomIJNS4_4SM904GMMA30MMA_64x16x32_F32E4M3E4M3_SS_TNILNSP_7ScaleInE1ELSR_1EEEEEENS4_6LayoutISD_NS5_IJSC_NSA_ILi0EEESV_EEEEENS5_IJNS4_10UnderscoreESY_SY_EEEEENS4_13SM90_TMA_LOADENS4_14ComposedLayoutINS4_7SwizzleILi3ELi4ELi3EEENS4_18smem_ptr_flag_bitsILi8EEENSU_INS5_IJNSA_ILi8EEESI_EEENS5_IJSI_SC_EEEEEEEvNS4_8identityENS4_23SM90_TMA_LOAD_MULTICASTES1B_vS1C_EENS_8epilogue10collective6detail29Sm90TmaWarpSpecializedAdapterINS1G_15DefaultEpilogueISK_SL_SL_NS1F_6thread17LinearCombinationISK_Li1EffLNS1K_9ScaleType4KindE0ELNS_15FloatRoundStyleE2ESK_EENS1_15EpilogueDefaultEEEEEvvEEEEvNT_6ParamsE,@function
        .size           _ZN7cutlass13device_kernelINS_4gemm6kernel13GemmUniversalIN4cute5tupleIJiiiiEEENS1_10collective13CollectiveMmaINS1_37MainloopSm90TmaGmmaWarpSpecializedFP8ILi4ENS5_IJNS4_1CILi2EEENSA_ILi1EEESC_EEENS1_35KernelTmaWarpSpecializedCooperativeEEENS5_IJNSA_ILi384EEENSA_ILi16EEENSA_ILi128EEEEEENS_12float_e4m3_tENS5_IJlSC_lEEESK_SL_NS4_8TiledMMAINS4_8MMA_AtomIJNS4_4SM904GMMA30MMA_64x16x32_F32E4M3E4M3_SS_TNILNSP_7ScaleInE1ELSR_1EEEEEENS4_6LayoutISD_NS5_IJSC_NSA_ILi0EEESV_EEEEENS5_IJNS4_10UnderscoreESY_SY_EEEEENS4_13SM90_TMA_LOADENS4_14ComposedLayoutINS4_7SwizzleILi3ELi4ELi3EEENS4_18smem_ptr_flag_bitsILi8EEENSU_INS5_IJNSA_ILi8EEESI_EEENS5_IJSI_SC_EEEEEEEvNS4_8identityENS4_23SM90_TMA_LOAD_MULTICASTES1B_vS1C_EENS_8epilogue10collective6detail29Sm90TmaWarpSpecializedAdapterINS1G_15DefaultEpilogueISK_SL_SL_NS1F_6thread17LinearCombinationISK_Li1EffLNS1K_9ScaleType4KindE0ELNS_15FloatRoundStyleE2ESK_EENS1_15EpilogueDefaultEEEEEvvEEEEvNT_6ParamsE,(.L_x_78 - _ZN7cutlass13device_kernelINS_4gemm6kernel13GemmUniversalIN4cute5tupleIJiiiiEEENS1_10collective13CollectiveMmaINS1_37MainloopSm90TmaGmmaWarpSpecializedFP8ILi4ENS5_IJNS4_1CILi2EEENSA_ILi1EEESC_EEENS1_35KernelTmaWarpSpecializedCooperativeEEENS5_IJNSA_ILi384EEENSA_ILi16EEENSA_ILi128EEEEEENS_12float_e4m3_tENS5_IJlSC_lEEESK_SL_NS4_8TiledMMAINS4_8MMA_AtomIJNS4_4SM904GMMA30MMA_64x16x32_F32E4M3E4M3_SS_TNILNSP_7ScaleInE1ELSR_1EEEEEENS4_6LayoutISD_NS5_IJSC_NSA_ILi0EEESV_EEEEENS5_IJNS4_10UnderscoreESY_SY_EEEEENS4_13SM90_TMA_LOADENS4_14ComposedLayoutINS4_7SwizzleILi3ELi4ELi3EEENS4_18smem_ptr_flag_bitsILi8EEENSU_INS5_IJNSA_ILi8EEESI_EEENS5_IJSI_SC_EEEEEEEvNS4_8identityENS4_23SM90_TMA_LOAD_MULTICASTES1B_vS1C_EENS_8epilogue10collective6detail29Sm90TmaWarpSpecializedAdapterINS1G_15DefaultEpilogueISK_SL_SL_NS1F_6thread17LinearCombinationISK_Li1EffLNS1K_9ScaleType4KindE0ELNS_15FloatRoundStyleE2ESK_EENS1_15EpilogueDefaultEEEEEvvEEEEvNT_6ParamsE)
        .other          _ZN7cutlass13device_kernelINS_4gemm6kernel13GemmUniversalIN4cute5tupleIJiiiiEEENS1_10collective13CollectiveMmaINS1_37MainloopSm90TmaGmmaWarpSpecializedFP8ILi4ENS5_IJNS4_1CILi2EEENSA_ILi1EEESC_EEENS1_35KernelTmaWarpSpecializedCooperativeEEENS5_IJNSA_ILi384EEENSA_ILi16EEENSA_ILi128EEEEEENS_12float_e4m3_tENS5_IJlSC_lEEESK_SL_NS4_8TiledMMAINS4_8MMA_AtomIJNS4_4SM904GMMA30MMA_64x16x32_F32E4M3E4M3_SS_TNILNSP_7ScaleInE1ELSR_1EEEEEENS4_6LayoutISD_NS5_IJSC_NSA_ILi0EEESV_EEEEENS5_IJNS4_10UnderscoreESY_SY_EEEEENS4_13SM90_TMA_LOADENS4_14ComposedLayoutINS4_7SwizzleILi3ELi4ELi3EEENS4_18smem_ptr_flag_bitsILi8EEENSU_INS5_IJNSA_ILi8EEESI_EEENS5_IJSI_SC_EEEEEEEvNS4_8identityENS4_23SM90_TMA_LOAD_MULTICASTES1B_vS1C_EENS_8epilogue10collective6detail29Sm90TmaWarpSpecializedAdapterINS1G_15DefaultEpilogueISK_SL_SL_NS1F_6thread17LinearCombinationISK_Li1EffLNS1K_9ScaleType4KindE0ELNS_15FloatRoundStyleE2ESK_EENS1_15EpilogueDefaultEEEEEvvEEEEvNT_6ParamsE,@"STO_CUDA_ENTRY STV_DEFAULT"
_ZN7cutlass13device_kernelINS_4gemm6kernel13GemmUniversalIN4cute5tupleIJiiiiEEENS1_10collective13CollectiveMmaINS1_37MainloopSm90TmaGmmaWarpSpecializedFP8ILi4ENS5_IJNS4_1CILi2EEENSA_ILi1EEESC_EEENS1_35KernelTmaWarpSpecializedCooperativeEEENS5_IJNSA_ILi384EEENSA_ILi16EEENSA_ILi128EEEEEENS_12float_e4m3_tENS5_IJlSC_lEEESK_SL_NS4_8TiledMMAINS4_8MMA_AtomIJNS4_4SM904GMMA30MMA_64x16x32_F32E4M3E4M3_SS_TNILNSP_7ScaleInE1ELSR_1EEEEEENS4_6LayoutISD_NS5_IJSC_NSA_ILi0EEESV_EEEEENS5_IJNS4_10UnderscoreESY_SY_EEEEENS4_13SM90_TMA_LOADENS4_14ComposedLayoutINS4_7SwizzleILi3ELi4ELi3EEENS4_18smem_ptr_flag_bitsILi8EEENSU_INS5_IJNSA_ILi8EEESI_EEENS5_IJSI_SC_EEEEEEEvNS4_8identityENS4_23SM90_TMA_LOAD_MULTICASTES1B_vS1C_EENS_8epilogue10collective6detail29Sm90TmaWarpSpecializedAdapterINS1G_15DefaultEpilogueISK_SL_SL_NS1F_6thread17LinearCombinationISK_Li1EffLNS1K_9ScaleType4KindE0ELNS_15FloatRoundStyleE2ESK_EENS1_15EpilogueDefaultEEEEEvvEEEEvNT_6ParamsE:
[----:B------:R-:W-:Y:S01]  /*0000*/  LDC R1, c[0x0][0x28] ;  /* 0x00000a00ff017b82 */ /* 0x000fe20000000800 */
[----:B------:R-:W0:Y:S01]  /*0010*/  S2R R0, SR_TID.X ;  /* 0x0000000000007919 */ /* 0x000e220000002100 */
[----:B------:R-:W-:Y:S01]  /*0020*/  ELECT P0, URZ, PT ;  /* 0x00000000003f782f */ /* 0x000fe20003800000 */
[----:B------:R-:W-:Y:S01]  /*0030*/  BSSY B0, `(.L_x_0) ;  /* 0x000000f000007945 */ /* 0x000fe20003800000 */
[--C-:B0-----:R-:W-:Y:S02]  /*0040*/  SHF.R.U32.HI R2, RZ, 0x5, R0.reuse ;  /* 0x00000005ff027819 */ /* 0x101fe40000011600 */
[----:B------:R-:W-:-:S03]  /*0050*/  SHF.R.U32.HI R3, RZ, 0x7, R0 ;  /* 0x00000007ff037819 */ /* 0x000fc60000011600 */
[----:B------:R-:W0:Y:S04]  /*0060*/  SHFL.IDX PT, R4, R2, RZ, 0x1f ;  /* 0x00001fff02047589 */ /* 0x000e2800000e0000 */
[----:B------:R1:W2:Y:S01]  /*0070*/  SHFL.IDX PT, R6, R3, RZ, 0x1f ;  /* 0x00001fff03067589 */ /* 0x0002a200000e0000 */
[----:B0-----:R-:W-:-:S13]  /*0080*/  ISETP.NE.OR P0, PT, R4, RZ, !P0 ;  /* 0x000000ff0400720c */ /* 0x001fda0004705670 */
[----:B-12---:R-:W-:Y:S05]  /*0090*/  @P0 BRA `(.L_x_1) ;  /* 0x0000000000200947 */ /* 0x006fea0003800000 */
[----:B------:R-:W-:Y:S02]  /*00a0*/  ULDC.64 UR4, c[0x0][0x198] ;  /* 0x0000660000047ab9 */ /* 0x000fe40000000a00 */
[----:B------:R-:W-:Y:S02]  /*00b0*/  UIADD3 UR6, UP0, UR4, 0xf0, URZ ;  /* 0x000000f004067890 */ /* 0x000fe4000ff1e03f */
[----:B------:R-:W-:Y:S02]  /*00c0*/  UIADD3 UR4, UP1, UR4, 0x1f0, URZ ;  /* 0x000001f004047890 */ /* 0x000fe4000ff3e03f */
[----:B------:R-:W-:Y:S02]  /*00d0*/  UIADD3.X UR7, URZ, UR5, URZ, UP0, !UPT ;  /* 0x000000053f077290 */ /* 0x000fe400087fe43f */
[----:B------:R-:W-:-:S07]  /*00e0*/  UIADD3.X UR5, URZ, UR5, URZ, UP1, !UPT ;  /* 0x000000053f057290 */ /* 0x000fce0008ffe43f */
[----:B------:R0:W-:Y:S02]  /*00f0*/  UTMACCTL.PF [UR6] ;  /* 0x00000000060079b9 */ /* 0x0001e40008040000 */
[----:B------:R0:W-:Y:S02]  /*0100*/  UTMACCTL.PF [UR4] ;  /* 0x00000000040079b9 */ /* 0x0001e40008040000 */
[----:B0-----:R-:W-:Y:S01]  /*0110*/  NOP ;  /* 0x0000000000007918 */ /* 0x001fe20000000000 */
.L_x_1:
[----:B------:R-:W-:Y:S05]  /*0120*/  BSYNC B0 ;  /* 0x0000000000007941 */ /* 0x000fea0003800000 */
.L_x_0:
[----:B------:R-:W0:Y:S02]  /*0130*/  SHFL.IDX PT, R3, R2, RZ, 0x1f ;  /* 0x00001fff02037589 */ /* 0x000e2400000e0000 */
[----:B0-----:R-:W-:-:S13]  /*0140*/  ISETP.NE.AND P0, PT, R3, RZ, PT ;  /* 0x000000ff0300720c */ /* 0x001fda0003f05270 */
[----:B------:R-:W-:Y:S05]  /*0150*/  @P0 BRA `(.L_x_2) ;  /* 0x0000000000580947 */ /* 0x000fea0003800000 */
[----:B------:R-:W0:Y:S01]  /*0160*/  S2UR UR8, SR_CgaCtaId ;  /* 0x00000000000879c3 */ /* 0x000e220000008800 */
[----:B------:R-:W-:Y:S01]  /*0170*/  UMOV UR4, 0x400 ;  /* 0x0000040000047882 */ /* 0x000fe20000000000 */
[----:B------:R-:W-:Y:S01]  /*0180*/  UMOV UR5, 0x1 ;  /* 0x0000000100057882 */ /* 0x000fe20000000000 */
[----:B------:R-:W-:Y:S01]  /*0190*/  UMOV UR6, 0x4 ;  /* 0x0000000400067882 */ /* 0x000fe20000000000 */
[----:B------:R-:W-:Y:S01]  /*01a0*/  ELECT P0, URZ, PT ;  /* 0x00000000003f782f */ /* 0x000fe20003800000 */
[----:B------:R-:W-:-:S04]  /*01b0*/  UIADD3 UR6, -UR6, 0x100000, URZ ;  /* 0x0010000006067890 */ /* 0x000fc8000fffe13f */
[----:B------:R-:W-:Y:S02]  /*01c0*/  USHF.L.U32 UR7, UR6, 0xb, URZ ;  /* 0x0000000b06077899 */ /* 0x000fe4000800063f */
[----:B------:R-:W-:Y:S02]  /*01d0*/  USHF.L.U32 UR6, UR6, 0x1, URZ ;  /* 0x0000000106067899 */ /* 0x000fe4000800063f */
[----:B0-----:R-:W-:Y:S02]  /*01e0*/  ULEA UR8, UR8, UR4, 0x18 ;  /* 0x0000000408087291 */ /* 0x001fe4000f8ec03f */
[----:B------:R-:W-:-:S04]  /*01f0*/  UIADD3 UR4, -UR5, 0x100000, URZ ;  /* 0x0010000005047890 */ /* 0x000fc8000fffe13f */
[----:B------:R-:W-:Y:S02]  /*0200*/  USHF.L.U32 UR5, UR4, 0xb, URZ ;  /* 0x0000000b04057899 */ /* 0x000fe4000800063f */
[----:B------:R-:W-:Y:S01]  /*0210*/  USHF.L.U32 UR4, UR4, 0x1, URZ ;  /* 0x0000000104047899 */ /* 0x000fe2000800063f */
[----:B------:R-:W0:Y:S11]  /*0220*/  FENCE.VIEW.ASYNC.S ;  /* 0x00000000000073c6 */ /* 0x000e360000000000 */
[----:B0-----:R0:W1:Y:S01]  /*0230*/  SYNCS.EXCH.64 URZ, [UR8], UR4 ;  /* 0x00000004083f75b2 */ /* 0x0010620008000100 */
[----:B------:R0:W2:Y:S01]  /*0240*/  SYNCS.EXCH.64 URZ, [UR8+0x20], UR6 ;  /* 0x00002006083f75b2 */ /* 0x0000a20008000100 */
[----:B------:R0:W3:Y:S01]  /*0250*/  SYNCS.EXCH.64 URZ, [UR8+0x8], UR4 ;  /* 0x00000804083f75b2 */ /* 0x0000e20008000100 */
[----:B------:R0:W4:Y:S01]  /*0260*/  SYNCS.EXCH.64 URZ, [UR8+0x28], UR6 ;  /* 0x00002806083f75b2 */ /* 0x0001220008000100 */
[----:B------:R0:W0:Y:S01]  /*0270*/  SYNCS.EXCH.64 URZ, [UR8+0x10], UR4 ;  /* 0x00001004083f75b2 */ /* 0x0000220008000100 */
[----:B------:R0:W0:Y:S01]  /*0280*/  SYNCS.EXCH.64 URZ, [UR8+0x30], UR6 ;  /* 0x00003006083f75b2 */ /* 0x0000220008000100 */
[----:B------:R0:W0:Y:S01]  /*0290*/  SYNCS.EXCH.64 URZ, [UR8+0x18], UR4 ;  /* 0x00001804083f75b2 */ /* 0x0000220008000100 */
[----:B------:R0:W0:Y:S01]  /*02a0*/  SYNCS.EXCH.64 URZ, [UR8+0x38], UR6 ;  /* 0x00003806083f75b2 */ /* 0x0000220008000100 */
[----:B------:R-:W-:Y:S01]  /*02b0*/  NOP ;  /* 0x0000000000007918 */ /* 0x000fe20000000000 */
.L_x_2:
[----:B------:R-:W-:Y:S01]  /*02c0*/  SHF.R.S32.HI R5, RZ, 0x1f, R0 ;  /* 0x0000001fff057819 */ /* 0x000fe20000011400 */
[----:B------:R-:W5:Y:S01]  /*02d0*/  SHFL.IDX PT, R2, R2, RZ, 0x1f ;  /* 0x00001fff02027589 */ /* 0x000f6200000e0000 */
[----:B0-----:R-:W0:Y:S01]  /*02e0*/  S2UR UR8, SR_CTAID.X ;  /* 0x00000000000879c3 */ /* 0x001e220000002500 */
[----:B------:R-:W-:Y:S02]  /*02f0*/  ELECT P0, URZ, PT ;  /* 0x00000000003f782f */ /* 0x000fe40003800000 */
[----:B------:R-:W-:Y:S01]  /*0300*/  LEA.HI R5, R5, R0, RZ, 0x7 ;  /* 0x0000000005057211 */ /* 0x000fe200078f38ff */
[----:B------:R-:W1:Y:S01]  /*0310*/  S2R R10, SR_CTAID.Y ;  /* 0x00000000000a7919 */ /* 0x000e620000002600 */
[----:B------:R-:W-:Y:S01]  /*0320*/  ULDC UR4, c[0x0][0x150] ;  /* 0x0000540000047ab9 */ /* 0x000fe20000000800 */
[----:B------:R-:W-:Y:S01]  /*0330*/  NOP ;  /* 0x0000000000007918 */ /* 0x000fe20000000000 */
[----:B------:R-:W-:Y:S01]  /*0340*/  LOP3.LUT R5, R5, 0xffffff80, RZ, 0xc0, !PT ;  /* 0xffffff8005057812 */ /* 0x000fe200078ec0ff */
[----:B------:R-:W-:Y:S01]  /*0350*/  NOP ;  /* 0x0000000000007918 */ /* 0x000fe20000000000 */
[----:B------:R-:W2:Y:S01]  /*0360*/  LDC R12, c[0x0][0x144] ;  /* 0x00005100ff0c7b82 */ /* 0x000ea20000000800 */
[----:B------:R-:W-:-:S02]  /*0370*/  ISETP.NE.AND P3, PT, R6, RZ, PT ;  /* 0x000000ff0600720c */ /* 0x000fc40003f65270 */
[----:B------:R-:W-:-:S05]  /*0380*/  IMAD.IADD R7, R0, 0x1, -R5 ;  /* 0x0000000100077824 */ /* 0x000fca00078e0a05 */
[----:B------:R-:W-:Y:S01]  /*0390*/  SHF.R.S32.HI R8, RZ, 0x1f, R7 ;  /* 0x0000001fff087819 */ /* 0x000fe20000011407 */
[----:B------:R-:W3:Y:S03]  /*03a0*/  LDC R15, c[0x0][0x140] ;  /* 0x00005000ff0f7b82 */ /* 0x000ee60000000800 */
[----:B------:R-:W-:Y:S02]  /*03b0*/  LEA.HI R8, R8, R7, RZ, 0x3 ;  /* 0x0000000708087211 */ /* 0x000fe400078f18ff */
[----:B-----5:R-:W-:Y:S02]  /*03c0*/  ISETP.NE.OR P0, PT, R2, RZ, !P0 ;  /* 0x000000ff0200720c */ /* 0x020fe40004705670 */
[--C-:B------:R-:W-:Y:S01]  /*03d0*/  SHF.R.S32.HI R2, RZ, 0x3, R8.reuse ;  /* 0x00000003ff027819 */ /* 0x100fe20000011408 */
[----:B------:R-:W5:Y:S01]  /*03e0*/  LDC R13, c[0x0][0x148] ;  /* 0x00005200ff0d7b82 */ /* 0x000f620000000800 */
[----:B------:R-:W-:-:S02]  /*03f0*/  SHF.R.S32.HI R5, RZ, 0x1f, R8 ;  /* 0x0000001fff057819 */ /* 0x000fc40000011408 */
[----:B0-----:R-:W-:Y:S02]  /*0400*/  I2FP.F32.U32 R9, UR8 ;  /* 0x0000000800097c45 */ /* 0x001fe40008201000 */
[----:B------:R-:W-:Y:S02]  /*0410*/  SHF.R.S32.HI R8, RZ, 0x1f, R3 ;  /* 0x0000001fff087819 */ /* 0x000fe40000011403 */
[----:B------:R-:W-:Y:S01]  /*0420*/  LEA.HI R5, R5, R2, RZ, 0x2 ;  /* 0x0000000205057211 */ /* 0x000fe200078f10ff */
[----:B------:R-:W-:Y:S01]  /*0430*/  FMUL R9, R9, UR4 ;  /* 0x0000000409097c20 */ /* 0x000fe20008400000 */
[----:B------:R-:W-:Y:S01]  /*0440*/  LEA.HI R8, R8, R3, RZ, 0x2 ;  /* 0x0000000308087211 */ /* 0x000fe200078f10ff */
[----:B------:R-:W-:Y:S01]  /*0450*/  VOTEU.ALL UP0, P0 ;  /* 0x00000000003f7886 */ /* 0x000fe20000000000 */
[----:B------:R-:W-:Y:S01]  /*0460*/  LOP3.LUT R5, R5, 0xfffffffc, RZ, 0xc0, !PT ;  /* 0xfffffffc05057812 */ /* 0x000fe200078ec0ff */
[----:B------:R-:W-:Y:S01]  /*0470*/  ULDC UR4, c[0x0][0x154] ;  /* 0x0000550000047ab9 */ /* 0x000fe20000000800 */
[----:B------:R-:W-:Y:S01]  /*0480*/  LOP3.LUT R8, R8, 0x3ffffffc, RZ, 0xc0, !PT ;  /* 0x3ffffffc08087812 */ /* 0x000fe200078ec0ff */
[----:B------:R-:W0:Y:S01]  /*0490*/  F2I.U32.TRUNC.NTZ R9, R9 ;  /* 0x0000000900097305 */ /* 0x000e22000020f000 */
[----:B------:R-:W4:Y:S01]  /*04a0*/  @!UP0 S2UR UR7, SR_CgaCtaId ;  /* 0x00000000000789c3 */ /* 0x000f220000008800 */
[----:B------:R-:W-:Y:S01]  /*04b0*/  IMAD.IADD R5, R2, 0x1, -R5 ;  /* 0x0000000102057824 */ /* 0x000fe200078e0a05 */
[----:B------:R-:W-:Y:S01]  /*04c0*/  @!UP0 UMOV UR6, 0x400 ;  /* 0x0000040000068882 */ /* 0x000fe20000000000 */
[----:B------:R-:W-:Y:S01]  /*04d0*/  IMAD.IADD R8, R3, 0x1, -R8 ;  /* 0x0000000103087824 */ /* 0x000fe200078e0a08 */
[----:B-1----:R-:W-:Y:S01]  /*04e0*/  I2FP.F32.U32 R3, R10 ;  /* 0x0000000a00037245 */ /* 0x002fe20000201000 */
[----:B------:R-:W-:Y:S01]  /*04f0*/  VOTEU.ALL UP1, P0 ;  /* 0x00000000003f7886 */ /* 0x000fe20000020000 */
[----:B---3--:R-:W-:Y:S01]  /*0500*/  ISETP.EQ.U32.AND P2, PT, R15, 0x1, PT ;  /* 0x000000010f00780c */ /* 0x008fe20003f42070 */
[----:B------:R-:W-:-:S02]  /*0510*/  IMAD R8, R8, 0x4, R5 ;  /* 0x0000000408087824 */ /* 0x000fc400078e0205 */
[----:B------:R-:W-:Y:S01]  /*0520*/  FMUL R14, R3, UR4 ;  /* 0x00000004030e7c20 */ /* 0x000fe20008400000 */
[----:B------:R-:W-:Y:S01]  /*0530*/  SHF.R.S32.HI R3, RZ, 0x1f, R4 ;  /* 0x0000001fff037819 */ /* 0x000fe20000011404 */
[----:B------:R-:W-:Y:S01]  /*0540*/  UMOV UR4, 0x20 ;  /* 0x0000002000047882 */ /* 0x000fe20000000000 */
[----:B------:R-:W-:Y:S01]  /*0550*/  LEA.HI R2, R8, R8, RZ, 0x1 ;  /* 0x0000000808027211 */ /* 0x000fe200078f08ff */
[----:B------:R-:W-:-:S04]  /*0560*/  @!UP0 UIADD3 UR4, -UR4, 0x100000, URZ ;  /* 0x0010000004048890 */ /* 0x000fc8000fffe13f */
[----:B------:R-:W-:Y:S02]  /*0570*/  @!UP0 USHF.L.U32 UR5, UR4, 0xb, URZ ;  /* 0x0000000b04058899 */ /* 0x000fe4000800063f */
[----:B------:R-:W-:Y:S01]  /*0580*/  @!UP0 USHF.L.U32 UR4, UR4, 0x1, URZ ;  /* 0x0000000104048899 */ /* 0x000fe2000800063f */
[----:B0-----:R-:W-:Y:S01]  /*0590*/  IMAD.MOV R5, RZ, RZ, -R9 ;  /* 0x000000ffff057224 */ /* 0x001fe200078e0a09 */
[----:B------:R-:W0:Y:S01]  /*05a0*/  F2I.U32.TRUNC.NTZ R14, R14 ;  /* 0x0000000e000e7305 */ /* 0x000e22000020f000 */
[----:B------:R-:W-:Y:S02]  /*05b0*/  LOP3.LUT R9, R2, 0xfffffffe, RZ, 0xc0, !PT ;  /* 0xfffffffe02097812 */ /* 0x000fe400078ec0ff */
[----:B--2---:R-:W-:Y:S01]  /*05c0*/  IMAD R5, R12, R5, UR8 ;  /* 0x000000080c057e24 */ /* 0x004fe2000f8e0205 */
[----:B------:R-:W-:Y:S01]  /*05d0*/  LEA.HI R3, R3, R4, RZ, 0x2 ;  /* 0x0000000403037211 */ /* 0x000fe200078f10ff */
[----:B------:R-:W-:Y:S02]  /*05e0*/  VIADD R12, R6, 0xffffffff ;  /* 0xffffffff060c7836 */ /* 0x000fe40000000000 */
[C---:B------:R-:W-:Y:S01]  /*05f0*/  IMAD.IADD R2, R8.reuse, 0x1, -R9 ;  /* 0x0000000108027824 */ /* 0x040fe200078e0a09 */
[----:B------:R-:W-:Y:S01]  /*0600*/  LOP3.LUT R3, R3, 0xfffffffc, RZ, 0xc0, !PT ;  /* 0xfffffffc03037812 */ /* 0x000fe200078ec0ff */
[----:B------:R-:W-:Y:S01]  /*0610*/  IMAD.SHL.U32 R9, R8, 0x4, RZ ;  /* 0x0000000408097824 */ /* 0x000fe200078e00ff */
[----:B----4-:R-:W-:Y:S01]  /*0620*/  @!UP0 ULEA UR6, UR7, UR6, 0x18 ;  /* 0x0000000607068291 */ /* 0x010fe2000f8ec03f */
[----:B------:R-:W-:Y:S01]  /*0630*/  ISETP.GE.U32.AND P6, PT, R12, 0x2, PT ;  /* 0x000000020c00780c */ /* 0x000fe20003fc6070 */
[----:B------:R-:W-:Y:S01]  /*0640*/  VOTEU.ALL UP0, P0 ;  /* 0x00000000003f7886 */ /* 0x000fe20000000000 */
[----:B------:R-:W-:Y:S01]  /*0650*/  ISETP.NE.AND P4, PT, R2, R5, PT ;  /* 0x000000050200720c */ /* 0x000fe20003f85270 */
[----:B------:R-:W-:Y:S01]  /*0660*/  IMAD.IADD R4, R4, 0x1, -R3 ;  /* 0x0000000104047824 */ /* 0x000fe200078e0a03 */
[----:B------:R-:W-:Y:S01]  /*0670*/  LOP3.LUT R2, R8, 0xc, R9, 0x78, !PT ;  /* 0x0000000c08027812 */ /* 0x000fe200078e7809 */
[----:B0-----:R-:W-:Y:S01]  /*0680*/  IMAD.MOV R22, RZ, RZ, -R14 ;  /* 0x000000ffff167224 */ /* 0x001fe200078e0a0e */
[----:B------:R-:W-:-:S02]  /*0690*/  LOP3.LUT P0, RZ, R7, 0x7, RZ, 0xc0, !PT ;  /* 0x0000000707ff7812 */ /* 0x000fc4000780c0ff */
[----:B------:R-:W-:Y:S01]  /*06a0*/  ISETP.NE.AND P1, PT, R4, 0x3, PT ;  /* 0x000000030400780c */ /* 0x000fe20003f25270 */
[----:B-----5:R-:W-:Y:S01]  /*06b0*/  IMAD R8, R13, R22, R10 ;  /* 0x000000160d087224 */ /* 0x020fe200078e020a */
[----:B------:R-:W-:Y:S01]  /*06c0*/  ISETP.LT.U32.AND P0, PT, R2, 0x2, !P0 ;  /* 0x000000020200780c */ /* 0x000fe20004701070 */
[----:B------:R-:W0:Y:S02]  /*06d0*/  FENCE.VIEW.ASYNC.S ;  /* 0x00000000000073c6 */ /* 0x000e240000000000 */
[----:B0-----:R0:W1:Y:S01]  /*06e0*/  @!UP0 SYNCS.EXCH.64 URZ, [UR6+0x50], UR4 ;  /* 0x00005004063f85b2 */ /* 0x0010620008000100 */
[----:B------:R-:W-:Y:S02]  /*06f0*/  ISETP.EQ.OR P1, PT, R4, RZ, !P1 ;  /* 0x000000ff0400720c */ /* 0x000fe40004f22670 */
[----:B------:R-:W-:Y:S02]  /*0700*/  @P4 LEA.HI R3, R2, R2, RZ, 0x1 ;  /* 0x0000000202034211 */ /* 0x000fe400078f08ff */
[----:B------:R-:W-:-:S02]  /*0710*/  ISETP.EQ.AND P1, PT, R6, RZ, P1 ;  /* 0x000000ff0600720c */ /* 0x000fc40000f22270 */
[----:B------:R-:W-:Y:S02]  /*0720*/  @P4 SHF.R.S32.HI R3, RZ, 0x1, R3 ;  /* 0x00000001ff034819 */ /* 0x000fe40000011403 */
[----:B------:R-:W-:Y:S02]  /*0730*/  SEL R6, RZ, 0x1, !P1 ;  /* 0x00000001ff067807 */ /* 0x000fe40004800000 */
[----:B------:R-:W-:Y:S01]  /*0740*/  @P4 ISETP.NE.AND P5, PT, R3, R8, PT ;  /* 0x000000080300420c */ /* 0x000fe20003fa5270 */
[----:B------:R-:W-:Y:S01]  /*0750*/  IMAD.MOV.U32 R3, RZ, RZ, 0x1 ;  /* 0x00000001ff037424 */ /* 0x000fe200078e00ff */
[----:B------:R-:W-:Y:S02]  /*0760*/  SEL R8, RZ, 0x1, !P0 ;  /* 0x00000001ff087807 */ /* 0x000fe40004000000 */
[----:B------:R-:W-:Y:S01]  /*0770*/  @P4 SEL R3, RZ, 0x1, P5 ;  /* 0x00000001ff034807 */ /* 0x000fe20002800000 */
[----:B------:R0:W2:Y:S01]  /*0780*/  @!UP1 SYNCS.EXCH.64 URZ, [UR6+0x58], UR4 ;  /* 0x00005804063f95b2 */ /* 0x0000a20008000100 */
[----:B------:R-:W-:Y:S01]  /*0790*/  SEL R6, R6, 0x2, P6 ;  /* 0x0000000206067807 */ /* 0x000fe20003000000 */
[----:B------:R-:W-:Y:S01]  /*07a0*/  NOP ;  /* 0x0000000000007918 */ /* 0x000fe20000000000 */
[----:B------:R-:W-:Y:S01]  /*07b0*/  LOP3.LUT R3, R3, R8, RZ, 0xc0, !PT ;  /* 0x0000000803037212 */ /* 0x000fe200078ec0ff */
[----:B------:R-:W-:Y:S06]  /*07c0*/  @!P2 BRA `(.L_x_3) ;  /* 0x000000000008a947 */ /* 0x000fec0003800000 */
[----:B-12---:R-:W-:Y:S01]  /*07d0*/  UCGABAR_ARV ;  /* 0x00000000000079c7 */ /* 0x006fe20008000000 */
[----:B------:R-:W-:Y:S05]  /*07e0*/  BRA `(.L_x_4) ;  /* 0x0000000000047947 */ /* 0x000fea0003800000 */
.L_x_3:
[----:B-12---:R-:W-:Y:S01]  /*07f0*/  NOP ;  /* 0x0000000000007918 */ /* 0x006fe20000000000 */
.L_x_4:
[----:B------:R-:W1:Y:S01]  /*0800*/  LDC R7, c[0x0][0x65c] ;  /* 0x00019700ff077b82 */ /* 0x000e620000000800 */
[----:B------:R-:W-:Y:S01]  /*0810*/  LOP3.LUT R8, R8, 0xffffbfff, RZ, 0xc0, !PT ;  /* 0xffffbfff08087812 */ /* 0x000fe200078ec0ff */
[----:B------:R-:W-:Y:S01]  /*0820*/  IMAD.MOV.U32 R9, RZ, RZ, RZ ;  /* 0x000000ffff097224 */ /* 0x000fe200078e00ff */
[----:B-1----:R-:W-:-:S13]  /*0830*/  ISETP.NE.AND P1, PT, R7, 0x1, PT ;  /* 0x000000010700780c */ /* 0x002fda0003f25270 */
[----:B------:R-:W1:Y:S01]  /*0840*/  @P1 LDC R17, c[0x0][0x10] ;  /* 0x00000400ff111b82 */ /* 0x000e620000000800 */
[----:B------:R-:W-:Y:S01]  /*0850*/  @P1 LOP3.LUT R8, R8, 0x4000, RZ, 0xfc, !PT ;  /* 0x0000400008081812 */ /* 0x000fe200078efcff */
[----:B------:R-:W-:Y:S02]  /*0860*/  @P1 IMAD.MOV.U32 R11, RZ, RZ, RZ ;  /* 0x000000ffff0b1224 */ /* 0x000fe400078e00ff */
[----:B------:R-:W-:Y:S02]  /*0870*/  IMAD.U32 R8, RZ, RZ, UR8 ;  /* 0x00000008ff087e24 */ /* 0x000fe4000f8e00ff */
[----:B------:R-:W-:Y:S02]  /*0880*/  @P1 IMAD.MOV.U32 R19, RZ, RZ, RZ ;  /* 0x000000ffff131224 */ /* 0x000fe400078e00ff */
[----:B------:R-:W2:Y:S01]  /*0890*/  @!P1 LDC R15, c[0x0][0xc] ;  /* 0x00000300ff0f9b82 */ /* 0x000ea20000000800 */
[----:B-1----:R-:W-:-:S04]  /*08a0*/  @P1 IMAD.WIDE.U32 R16, R17, UR8, R10 ;  /* 0x0000000811101c25 */ /* 0x002fc8000f8e000a */
[----:B--2---:R-:W-:-:S04]  /*08b0*/  @!P1 IMAD.WIDE.U32 R14, R10, R15, R8 ;  /* 0x0000000f0a0e9225 */ /* 0x004fc800078e0008 */
[----:B------:R-:W-:Y:S02]  /*08c0*/  @P1 IMAD.MOV.U32 R8, RZ, RZ, R16 ;  /* 0x000000ffff081224 */ /* 0x000fe400078e0010 */
[----:B------:R-:W-:Y:S02]  /*08d0*/  @P1 IMAD.IADD R9, R17, 0x1, R19 ;  /* 0x0000000111091824 */ /* 0x000fe400078e0213 */
[----:B------:R-:W-:Y:S02]  /*08e0*/  @!P1 IMAD.MOV.U32 R8, RZ, RZ, R14 ;  /* 0x000000ffff089224 */ /* 0x000fe400078e000e */
[----:B------:R-:W-:Y:S01]  /*08f0*/  @!P1 IMAD.MOV.U32 R9, RZ, RZ, R15 ;  /* 0x000000ffff099224 */ /* 0x000fe200078e000f */
[----:B------:R-:W-:Y:S06]  /*0900*/  @!P2 BRA `(.L_x_5) ;  /* 0x00000000000ca947 */ /* 0x000fec0003800000 */
[----:B------:R-:W-:Y:S01]  /*0910*/  UCGABAR_WAIT ;  /* 0x0000000000007dc7 */ /* 0x000fe20008000000 */
[----:B------:R-:W-:Y:S01]  /*0920*/  CCTL.IVALL ;  /* 0x00000000ff00798f */ /* 0x000fe20002000000 */
[----:B------:R-:W-:Y:S05]  /*0930*/  BRA `(.L_x_6) ;  /* 0x0000000000047947 */ /* 0x000fea0003800000 */
.L_x_5:
[----:B------:R-:W-:Y:S06]  /*0940*/  BAR.SYNC.DEFER_BLOCKING 0x0 ;  /* 0x0000000000007b1d */ /* 0x000fec0000010000 */
.L_x_6:
[----:B------:R-:W-:Y:S05]  /*0950*/  @!P3 BRA `(.L_x_7) ;  /* 0x0000004c00e8b947 */ /* 0x000fea0003800000 */
[----:B------:R-:W-:-:S13]  /*0960*/  ISETP.GT.U32.AND P0, PT, R12, 0x1, PT ;  /* 0x000000010c00780c */ /* 0x000fda0003f04070 */
[----:B0-----:R-:W-:Y:S05]  /*0970*/  @P0 EXIT ;  /* 0x000000000000094d */ /* 0x001fea0003800000 */
[----:B------:R-:W-:Y:S01]  /*0980*/  ULDC.64 UR4, c[0x0][0x650] ;  /* 0x0001940000047ab9 */ /* 0x000fe20000000a00 */
[----:B------:R-:W-:Y:S01]  /*0990*/  PRMT R12, RZ, 0x7610, R12 ;  /* 0x00007610ff0c7816 */ /* 0x000fe2000000000c */
[----:B------:R-:W-:Y:S01]  /*09a0*/  IMAD.MOV.U32 R66, RZ, RZ, -0x1 ;  /* 0xffffffffff427424 */ /* 0x000fe200078e00ff */
[----:B------:R-:W-:Y:S01]  /*09b0*/  ISETP.GE.U32.AND P0, PT, R8, UR4, PT ;  /* 0x0000000408007c0c */ /* 0x000fe2000bf06070 */
[----:B------:R-:W-:Y:S02]  /*09c0*/  IMAD.MOV.U32 R20, RZ, RZ, -0x1 ;  /* 0xffffffffff147424 */ /* 0x000fe400078e00ff */
[----:B------:R-:W-:Y:S01]  /*09d0*/  IMAD.MOV.U32 R67, RZ, RZ, -0x1 ;  /* 0xffffffffff437424 */ /* 0x000fe200078e00ff */
[----:B------:R-:W-:-:S13]  /*09e0*/  ISETP.GE.U32.AND.EX P0, PT, R9, UR5, PT, P0 ;  /* 0x0000000509007c0c */ /* 0x000fda000bf06100 */
[----:B------:R-:W-:Y:S05]  /*09f0*/  @P0 BRA `(.L_x_8) ;  /* 0x0000000400280947 */ /* 0x000fea0003800000 */
[----:B------:R-:W0:Y:S01]  /*0a00*/  LDC.64 R24, c[0x0][0x628] ;  /* 0x00018a00ff187b82 */ /* 0x000e220000000a00 */
[----:B------:R-:W-:Y:S02]  /*0a10*/  IMAD.MOV.U32 R14, RZ, RZ, R8 ;  /* 0x000000ffff0e7224 */ /* 0x000fe400078e0008 */
[----:B------:R-:W-:-:S05]  /*0a20*/  IMAD.MOV.U32 R15, RZ, RZ, R9 ;  /* 0x000000ffff0f7224 */ /* 0x000fca00078e0009 */
[----:B------:R-:W1:Y:S08]  /*0a30*/  LDC R4, c[0x0][0x630] ;  /* 0x00018c00ff047b82 */ /* 0x000e700000000800 */
[----:B------:R-:W2:Y:S01]  /*0a40*/  LDC.64 R26, c[0x0][0x620] ;  /* 0x00018800ff1a7b82 */ /* 0x000ea20000000a00 */
[----:B0-----:R-:W-:-:S04]  /*0a50*/  ISETP.NE.U32.AND P0, PT, R24, RZ, PT ;  /* 0x000000ff1800720c */ /* 0x001fc80003f05070 */
[----:B------:R-:W-:-:S13]  /*0a60*/  ISETP.NE.AND.EX P0, PT, R25, RZ, PT, P0 ;  /* 0x000000ff1900720c */ /* 0x000fda0003f05300 */
[----:B-12---:R-:W-:Y:S05]  /*0a70*/  @!P0 BRA `(.L_x_9) ;  /* 0x0000000000288947 */ /* 0x006fea0003800000 */
[----:B------:R-:W0:Y:S02]  /*0a80*/  LDC R19, c[0x0][0x634] ;  /* 0x00018d00ff137b82 */ /* 0x000e240000000800 */
[----:B0-----:R-:W-:-:S05]  /*0a90*/  IADD3 R19, P0, R8, R19, RZ ;  /* 0x0000001308137210 */ /* 0x001fca0007f1e0ff */
[----:B------:R-:W-:-:S04]  /*0aa0*/  IMAD.X R21, RZ, RZ, R9, P0 ;  /* 0x000000ffff157224 */ /* 0x000fc800000e0609 */
[----:B------:R-:W-:-:S04]  /*0ab0*/  IMAD.WIDE.U32 R14, R21, R24, RZ ;  /* 0x00000018150e7225 */ /* 0x000fc800078e00ff */
[----:B------:R-:W-:-:S04]  /*0ac0*/  IMAD.WIDE.U32 R16, P0, R19, R25, R14 ;  /* 0x0000001913107225 */ /* 0x000fc8000780000e */
[----:B------:R-:W-:-:S04]  /*0ad0*/  IMAD.WIDE.U32 R14, R19, R24, RZ ;  /* 0x00000018130e7225 */ /* 0x000fc800078e00ff */
[----:B------:R-:W-:Y:S01]  /*0ae0*/  IMAD.X R19, RZ, RZ, RZ, P0 ;  /* 0x000000ffff137224 */ /* 0x000fe200000e06ff */
[----:B------:R-:W-:Y:S01]  /*0af0*/  IADD3 RZ, P0, R15, R16, RZ ;  /* 0x000000100fff7210 */ /* 0x000fe20007f1e0ff */
[----:B------:R-:W-:-:S04]  /*0b00*/  IMAD.MOV.U32 R18, RZ, RZ, R17 ;  /* 0x000000ffff127224 */ /* 0x000fc800078e0011 */
[----:B------:R-:W-:-:S08]  /*0b10*/  IMAD.WIDE.U32.X R14, R21, R25, R18, P0 ;  /* 0x00000019150e7225 */ /* 0x000fd000000e0412 */
.L_x_9:
[----:B------:R-:W0:Y:S01]  /*0b20*/  LDC.64 R24, c[0x0][0x640] ;  /* 0x00019000ff187b82 */ /* 0x000e220000000a00 */
[--C-:B------:R-:W-:Y:S01]  /*0b30*/  SHF.R.U64 R67, R14, R4, R15.reuse ;  /* 0x000000040e437219 */ /* 0x100fe2000000120f */
[----:B------:R-:W-:Y:S01]  /*0b40*/  IMAD R28, R13, R22, R10 ;  /* 0x000000160d1c7224 */ /* 0x000fe200078e020a */
[----:B------:R-:W-:Y:S01]  /*0b50*/  SHF.R.U32.HI R4, RZ, R4, R15 ;  /* 0x00000004ff047219 */ /* 0x000fe2000001160f */
[----:B------:R-:W-:Y:S01]  /*0b60*/  IMAD.MOV.U32 R23, RZ, RZ, 0x1 ;  /* 0x00000001ff177424 */ /* 0x000fe200078e00ff */
[----:B------:R-:W-:-:S03]  /*0b70*/  IADD3 R11, P0, RZ, -R67, RZ ;  /* 0x80000043ff0b7210 */ /* 0x000fc60007f1e0ff */
[----:B------:R-:W1:Y:S02]  /*0b80*/  LDC R12, c[0x0][0x618] ;  /* 0x00018600ff0c7b82 */ /* 0x000e640000000800 */
[----:B------:R-:W-:-:S04]  /*0b90*/  IMAD.X R15, RZ, RZ, ~R4, P0 ;  /* 0x000000ffff0f7224 */ /* 0x000fc800000e0e04 */
[-C--:B------:R-:W-:Y:S02]  /*0ba0*/  IMAD R4, R15, R26.reuse, RZ ;  /* 0x0000001a0f047224 */ /* 0x080fe400078e02ff */
[----:B------:R-:W2:Y:S01]  /*0bb0*/  LDC R17, c[0x0][0x608] ;  /* 0x00018200ff117b82 */ /* 0x000ea20000000800 */
[----:B------:R-:W-:-:S04]  /*0bc0*/  IMAD.WIDE.U32 R14, R11, R26, R8 ;  /* 0x0000001a0b0e7225 */ /* 0x000fc800078e0008 */
[----:B------:R-:W-:-:S03]  /*0bd0*/  IMAD R11, R11, R27, R4 ;  /* 0x0000001b0b0b7224 */ /* 0x000fc600078e0204 */
[----:B------:R-:W3:Y:S01]  /*0be0*/  LDC R18, c[0x0][0x658] ;  /* 0x00019600ff127b82 */ /* 0x000ee20000000800 */
[----:B0-----:R-:W-:Y:S01]  /*0bf0*/  ISETP.NE.U32.AND P0, PT, R24, RZ, PT ;  /* 0x000000ff1800720c */ /* 0x001fe20003f05070 */
[----:B------:R-:W-:Y:S02]  /*0c00*/  IMAD.IADD R11, R15, 0x1, R11 ;  /* 0x000000010f0b7824 */ /* 0x000fe400078e020b */
[----:B------:R-:W-:Y:S01]  /*0c10*/  IMAD.MOV.U32 R15, RZ, RZ, -0x1 ;  /* 0xffffffffff0f7424 */ /* 0x000fe200078e00ff */
[----:B------:R-:W-:-:S03]  /*0c20*/  ISETP.NE.AND.EX P0, PT, R25, RZ, PT, P0 ;  /* 0x000000ff1900720c */ /* 0x000fc60003f05300 */
[----:B------:R-:W0:Y:S01]  /*0c30*/  LDC R21, c[0x0][0x600] ;  /* 0x00018000ff157b82 */ /* 0x000e220000000800 */
[-CC-:B-1----:R-:W-:Y:S02]  /*0c40*/  SHF.R.U64 R19, R14, R12.reuse, R11.reuse ;  /* 0x0000000c0e137219 */ /* 0x182fe4000000120b */
[----:B------:R-:W-:-:S05]  /*0c50*/  SHF.R.U32.HI R4, RZ, R12, R11 ;  /* 0x0000000cff047219 */ /* 0x000fca000001160b */
[----:B------:R-:W1:Y:S01]  /*0c60*/  LDC R20, c[0x0][0x648] ;  /* 0x00019200ff147b82 */ /* 0x000e620000000800 */
[-CC-:B--2---:R-:W-:Y:S02]  /*0c70*/  SHF.R.U64 R29, R19, R17.reuse, R4.reuse ;  /* 0x00000011131d7219 */ /* 0x184fe40000001204 */
[----:B------:R-:W-:-:S05]  /*0c80*/  SHF.R.U32.HI R11, RZ, R17, R4 ;  /* 0x00000011ff0b7219 */ /* 0x000fca0000011604 */
[----:B------:R-:W2:Y:S01]  /*0c90*/  LDC R26, c[0x0][0x638] ;  /* 0x00018e00ff1a7b82 */ /* 0x000ea20000000800 */
[-CC-:B---3--:R-:W-:Y:S02]  /*0ca0*/  SHF.R.U64 R22, R29, R18.reuse, R11.reuse ;  /* 0x000000121d167219 */ /* 0x188fe4000000120b */
[-C--:B------:R-:W-:Y:S02]  /*0cb0*/  SHF.L.U32 R4, R15, R18.reuse, RZ ;  /* 0x000000120f047219 */ /* 0x080fe400000006ff */
[----:B------:R-:W-:Y:S01]  /*0cc0*/  SHF.R.U32.HI R11, RZ, R18, R11 ;  /* 0x00000012ff0b7219 */ /* 0x000fe2000001160b */
[----:B------:R-:W-:Y:S01]  /*0cd0*/  IMAD.MOV.U32 R10, RZ, RZ, R22 ;  /* 0x000000ffff0a7224 */ /* 0x000fe200078e0016 */
[----:B------:R-:W-:Y:S01]  /*0ce0*/  LOP3.LUT R16, RZ, R4, RZ, 0x33, !PT ;  /* 0x00000004ff107212 */ /* 0x000fe200078e33ff */
[----:B------:R-:W3:Y:S01]  /*0cf0*/  LDC R27, c[0x0][0x610] ;  /* 0x00018400ff1b7b82 */ /* 0x000ee20000000800 */
[----:B------:R-:W-:Y:S05]  /*0d00*/  @!P0 BRA `(.L_x_10) ;  /* 0x0000000000288947 */ /* 0x000fea0003800000 */
[----:B------:R-:W4:Y:S02]  /*0d10*/  LDC R15, c[0x0][0x64c] ;  /* 0x00019300ff0f7b82 */ /* 0x000f240000000800 */
[----:B----4-:R-:W-:-:S05]  /*0d20*/  IADD3 R15, P0, R22, R15, RZ ;  /* 0x0000000f160f7210 */ /* 0x010fca0007f1e0ff */
        /* <DEDUP_REMOVED lines=8> */
.L_x_10:
[----:B-1----:R-:W-:Y:S01]  /*0db0*/  SHF.R.U64 R10, R10, R20, R11 ;  /* 0x000000140a0a7219 */ /* 0x002fe2000000120b */
[----:B0-----:R-:W-:Y:S01]  /*0dc0*/  VIADD R12, R21, 0xffffffff ;  /* 0xffffffff150c7836 */ /* 0x001fe20000000000 */
[----:B------:R-:W-:Y:S02]  /*0dd0*/  SHF.L.U32 R4, R23, R18, RZ ;  /* 0x0000001217047219 */ /* 0x000fe400000006ff */
[----:B------:R-:W-:Y:S01]  /*0de0*/  LOP3.LUT R11, R29, R16, RZ, 0xc0, !PT ;  /* 0x000000101d0b7212 */ /* 0x000fe200078ec0ff */
[----:B------:R-:W-:Y:S01]  /*0df0*/  IMAD.MOV R13, RZ, RZ, -R10 ;  /* 0x000000ffff0d7224 */ /* 0x000fe200078e0a0a */
[----:B------:R-:W-:Y:S02]  /*0e00*/  SEL R5, R5, R28, !P1 ;  /* 0x0000001c05057207 */ /* 0x000fe40004800000 */
[----:B------:R-:W-:Y:S01]  /*0e10*/  LOP3.LUT R12, R19, R12, RZ, 0xc0, !PT ;  /* 0x0000000c130c7212 */ /* 0x000fe200078ec0ff */
[----:B------:R-:W-:Y:S02]  /*0e20*/  IMAD R10, R4, R10, R11 ;  /* 0x0000000a040a7224 */ /* 0x000fe400078e020b */
[----:B--2---:R-:W-:-:S02]  /*0e30*/  IMAD R4, R13, R26, R22 ;  /* 0x0000001a0d047224 */ /* 0x004fc400078e0216 */
[----:B---3--:R-:W-:Y:S02]  /*0e40*/  IMAD R5, R10, R27, R5 ;  /* 0x0000001b0a057224 */ /* 0x008fe400078e0205 */
[----:B------:R-:W-:Y:S02]  /*0e50*/  IMAD.MOV.U32 R10, RZ, RZ, 0x1 ;  /* 0x00000001ff0a7424 */ /* 0x000fe400078e00ff */
[----:B------:R-:W-:-:S03]  /*0e60*/  IMAD R4, R4, R21, R12 ;  /* 0x0000001504047224 */ /* 0x000fc600078e020c */
[----:B------:R-:W-:Y:S02]  /*0e70*/  PRMT R12, R10, 0x7610, R12 ;  /* 0x000076100a0c7816 */ /* 0x000fe4000000000c */
[----:B------:R-:W-:Y:S02]  /*0e80*/  SEL R20, R4, R5, !P1 ;  /* 0x0000000504147207 */ /* 0x000fe40004800000 */
[----:B------:R-:W-:-:S07]  /*0e90*/  SEL R66, R5, R4, !P1 ;  /* 0x0000000405427207 */ /* 0x000fce0004800000 */
.L_x_8:
[----:B------:R-:W-:-:S08]  /*0ea0*/  NOP ;  /* 0x0000000000007918 */ /* 0x000fd00000000000 */
[----:B------:R-:W0:Y:S02]  /*0eb0*/  USETMAXREG.TRY_ALLOC.CTAPOOL UP0, 0xe8 ;  /* 0x000000e8000079c8 */ /* 0x000e240008000600 */
[----:B0-----:R-:W-:-:S13]  /*0ec0*/  PLOP3.LUT P0, PT, PT, PT, UP0, 0x80, 0x0 ;  /* 0x000000000000781c */ /* 0x001fda0003f0f008 */
[----:B------:R-:W-:Y:S05]  /*0ed0*/  @!P0 BRA `(.L_x_8) ;  /* 0xfffffffc00f08947 */ /* 0x000fea000383ffff */
[----:B------:R-:W-:Y:S01]  /*0ee0*/  ULDC.64 UR4, c[0x0][0x598] ;  /* 0x0001660000047ab9 */ /* 0x000fe20000000a00 */
[----:B------:R-:W-:Y:S01]  /*0ef0*/  ULDC.64 UR20, c[0x0][0x208] ;  /* 0x0000820000147ab9 */ /* 0x000fe20000000a00 */
[----:B------:R-:W-:-:S04]  /*0f00*/  ISETP.NE.U32.AND P0, PT, RZ, UR4, PT ;  /* 0x00000004ff007c0c */ /* 0x000fc8000bf05070 */
[----:B------:R-:W-:-:S13]  /*0f10*/  ISETP.NE.AND.EX P0, PT, RZ, UR5, PT, P0 ;  /* 0x00000005ff007c0c */ /* 0x000fda000bf05300 */
[----:B------:R-:W-:Y:S05]  /*0f20*/  @!P0 BRA `(.L_x_11) ;  /* 0x00000000001c8947 */ /* 0x000fea0003800000 */
[----:B------:R-:W0:Y:S02]  /*0f30*/  LDC.64 R4, c[0x0][0x598] ;  /* 0x00016600ff047b82 */ /* 0x000e240000000a00 */
[----:B0-----:R-:W2:Y:S02]  /*0f40*/  LDG.E.64 R4, desc[UR20][R4.64] ;  /* 0x0000001404047981 */ /* 0x001ea4000c1e1b00 */
[----:B--2---:R-:W-:-:S04]  /*0f50*/  ISETP.NE.U32.AND P0, PT, R4, RZ, PT ;  /* 0x000000ff0400720c */ /* 0x004fc80003f05070 */
[----:B------:R-:W-:-:S13]  /*0f60*/  ISETP.NE.AND.EX P0, PT, R5, RZ, PT, P0 ;  /* 0x000000ff0500720c */ /* 0x000fda0003f05300 */
[----:B------:R-:W-:Y:S05]  /*0f70*/  @!P0 BRA `(.L_x_11) ;  /* 0x0000000000088947 */ /* 0x000fea0003800000 */
[----:B------:R0:W5:Y:S01]  /*0f80*/  LD.E R4, desc[UR20][R4.64] ;  /* 0x0000001404047980 */ /* 0x000162000c101900 */
[----:B------:R-:W-:Y:S05]  /*0f90*/  BRA `(.L_x_12) ;  /* 0x0000000000207947 */ /* 0x000fea0003800000 */
.L_x_11:
[----:B------:R-:W-:Y:S02]  /*0fa0*/  ULDC.64 UR4, c[0x0][0x588] ;  /* 0x0001620000047ab9 */ /* 0x000fe40000000a00 */
[----:B------:R-:W-:-:S04]  /*0fb0*/  ISETP.NE.U32.AND P0, PT, RZ, UR4, PT ;  /* 0x00000004ff007c0c */ /* 0x000fc8000bf05070 */
[----:B------:R-:W-:-:S13]  /*0fc0*/  ISETP.NE.AND.EX P0, PT, RZ, UR5, PT, P0 ;  /* 0x00000005ff007c0c */ /* 0x000fda000bf05300 */
[----:B------:R-:W-:Y:S05]  /*0fd0*/  @!P0 BRA `(.L_x_13) ;  /* 0x00000000000c8947 */ /* 0x000fea0003800000 */
[----:B------:R-:W0:Y:S02]  /*0fe0*/  LDC.64 R4, c[0x0][0x588] ;  /* 0x00016200ff047b82 */ /* 0x000e240000000a00 */
[----:B0-----:R1:W5:Y:S01]  /*0ff0*/  LDG.E R4, desc[UR20][R4.64] ;  /* 0x0000001404047981 */ /* 0x001362000c1e1900 */
[----:B------:R-:W-:Y:S05]  /*1000*/  BRA `(.L_x_12) ;  /* 0x0000000000047947 */ /* 0x000fea0003800000 */
.L_x_13:
[----:B------:R-:W2:Y:S02]  /*1010*/  LDC R4, c[0x0][0x580] ;  /* 0x00016000ff047b82 */ /* 0x000ea40000000800 */
.L_x_12:
[----:B------:R-:W-:Y:S02]  /*1020*/  ULDC.64 UR4, c[0x0][0x5a0] ;  /* 0x0001680000047ab9 */ /* 0x000fe40000000a00 */
[----:B------:R-:W-:-:S04]  /*1030*/  ISETP.NE.U32.AND P0, PT, RZ, UR4, PT ;  /* 0x00000004ff007c0c */ /* 0x000fc8000bf05070 */
[----:B------:R-:W-:-:S13]  /*1040*/  ISETP.NE.AND.EX P0, PT, RZ, UR5, PT, P0 ;  /* 0x00000005ff007c0c */ /* 0x000fda000bf05300 */
[----:B------:R-:W-:Y:S05]  /*1050*/  @!P0 BRA `(.L_x_14) ;  /* 0x00000000001c8947 */ /* 0x000fea0003800000 */
[----:B------:R-:W3:Y:S02]  /*1060*/  LDC.64 R10, c[0x0][0x5a0] ;  /* 0x00016800ff0a7b82 */ /* 0x000ee40000000a00 */
[----:B---3--:R-:W3:Y:S02]  /*1070*/  LDG.E.64 R10, desc[UR20][R10.64] ;  /* 0x000000140a0a7981 */ /* 0x008ee4000c1e1b00 */
[----:B---3--:R-:W-:-:S04]  /*1080*/  ISETP.NE.U32.AND P0, PT, R10, RZ, PT ;  /* 0x000000ff0a00720c */ /* 0x008fc80003f05070 */
[----:B------:R-:W-:-:S13]  /*1090*/  ISETP.NE.AND.EX P0, PT, R11, RZ, PT, P0 ;  /* 0x000000ff0b00720c */ /* 0x000fda0003f05300 */
[----:B------:R-:W-:Y:S05]  /*10a0*/  @!P0 BRA `(.L_x_14) ;  /* 0x0000000000088947 */ /* 0x000fea0003800000 */
[----:B01----:R0:W5:Y:S01]  /*10b0*/  LD.E R5, desc[UR20][R10.64] ;  /* 0x000000140a057980 */ /* 0x003162000c101900 */
[----:B------:R-:W-:Y:S05]  /*10c0*/  BRA `(.L_x_15) ;  /* 0x0000000000207947 */ /* 0x000fea0003800000 */
.L_x_14:
[----:B------:R-:W-:Y:S02]  /*10d0*/  ULDC.64 UR4, c[0x0][0x590] ;  /* 0x0001640000047ab9 */ /* 0x000fe40000000a00 */
[----:B------:R-:W-:-:S04]  /*10e0*/  ISETP.NE.U32.AND P0, PT, RZ, UR4, PT ;  /* 0x00000004ff007c0c */ /* 0x000fc8000bf05070 */
[----:B------:R-:W-:-:S13]  /*10f0*/  ISETP.NE.AND.EX P0, PT, RZ, UR5, PT, P0 ;  /* 0x00000005ff007c0c */ /* 0x000fda000bf05300 */
[----:B------:R-:W-:Y:S05]  /*1100*/  @!P0 BRA `(.L_x_16) ;  /* 0x00000000000c8947 */ /* 0x000fea0003800000 */
[----:B------:R-:W0:Y:S02]  /*1110*/  LDC.64 R10, c[0x0][0x590] ;  /* 0x00016400ff0a7b82 */ /* 0x000e240000000a00 */
[----:B01----:R1:W5:Y:S01]  /*1120*/  LDG.E R5, desc[UR20][R10.64] ;  /* 0x000000140a057981 */ /* 0x003362000c1e1900 */
[----:B------:R-:W-:Y:S05]  /*1130*/  BRA `(.L_x_15) ;  /* 0x0000000000047947 */ /* 0x000fea0003800000 */
.L_x_16:
[----:B01----:R-:W3:Y:S02]  /*1140*/  LDC R5, c[0x0][0x584] ;  /* 0x00016100ff057b82 */ /* 0x003ee40000000800 */
.L_x_15:
[----:B------:R-:W-:-:S13]  /*1150*/  LOP3.LUT P0, RZ, R12, 0xff, RZ, 0xc0, !PT ;  /* 0x000000ff0cff7812 */ /* 0x000fda000780c0ff */
[----:B------:R-:W-:Y:S05]  /*1160*/  @!P0 EXIT ;  /* 0x000000000000894d */ /* 0x000fea0003800000 */
[----:B------:R-:W0:Y:S01]  /*1170*/  LDC.64 R16, c[0x0][0x5c8] ;  /* 0x00017200ff107b82 */ /* 0x000e220000000a00 */
[----:B------:R-:W-:Y:S01]  /*1180*/  ULDC UR4, c[0x0][0x28c] ;  /* 0x0000a30000047ab9 */ /* 0x000fe20000000800 */
[----:B------:R-:W-:Y:S01]  /*1190*/  LOP3.LUT R65, R6, 0x1, RZ, 0xfc, !PT ;  /* 0x0000000106417812 */ /* 0x000fe200078efcff */
[----:B------:R-:W-:-:S04]  /*11a0*/  UIADD3 UR4, UR4, 0x7f, URZ ;  /* 0x0000007f04047890 */ /* 0x000fc8000fffe03f */
[----:B------:R-:W-:-:S04]  /*11b0*/  USHF.R.S32.HI UR5, URZ, 0x1f, UR4 ;  /* 0x0000001f3f057899 */ /* 0x000fc80008011404 */
[----:B------:R-:W-:-:S03]  /*11c0*/  ULEA.HI UR5, UR5, UR4, URZ, 0x7 ;  /* 0x0000000405057291 */ /* 0x000fc6000f8f383f */
[----:B------:R-:W-:Y:S01]  /*11d0*/  UMOV UR4, URZ ;  /* 0x0000003f00047c82 */ /* 0x000fe20008000000 */
[----:B------:R-:W-:-:S03]  /*11e0*/  USHF.R.S32.HI UR9, URZ, 0x7, UR5 ;  /* 0x000000073f097899 */ /* 0x000fc60008011405 */
[----:B------:R-:W-:Y:S01]  /*11f0*/  UMOV UR5, URZ ;  /* 0x0000003f00057c82 */ /* 0x000fe20008000000 */
[C-C-:B01----:R-:W-:Y:S01]  /*1200*/  SHF.L.U64.HI R10, R16.reuse, 0x7, R17.reuse ;  /* 0x00000007100a7819 */ /* 0x143fe20000010211 */
[C---:B------:R-:W-:Y:S01]  /*1210*/  IMAD.SHL.U32 R13, R16.reuse, 0x80, RZ ;  /* 0x00000080100d7824 */ /* 0x040fe200078e00ff */
[C-C-:B------:R-:W-:Y:S01]  /*1220*/  SHF.L.U64.HI R11, R16.reuse, 0x3, R17.reuse ;  /* 0x00000003100b7819 */ /* 0x140fe20000010211 */
[C---:B------:R-:W-:Y:S01]  /*1230*/  IMAD.SHL.U32 R14, R16.reuse, 0x8, RZ ;  /* 0x00000008100e7824 */ /* 0x040fe200078e00ff */
[C---:B------:R-:W-:Y:S01]  /*1240*/  SHF.L.U64.HI R12, R16.reuse, 0x8, R17 ;  /* 0x00000008100c7819 */ /* 0x040fe20000010211 */
[----:B------:R-:W-:-:S07]  /*1250*/  IMAD.SHL.U32 R15, R16, 0x100, RZ ;  /* 0x00000100100f7824 */ /* 0x000fce00078e00ff */
.L_x_43:
[----:B------:R-:W-:Y:S01]  /*1260*/  LOP3.LUT R16, R0, 0x80, RZ, 0xc0, !PT ;  /* 0x0000008000107812 */ /* 0x000fe200078ec0ff */
[----:B0-----:R-:W0:Y:S01]  /*1270*/  S2UR UR12, SR_CgaCtaId ;  /* 0x00000000000c79c3 */ /* 0x001e220000008800 */
[----:B------:R-:W-:Y:S01]  /*1280*/  UMOV UR11, 0x400 ;  /* 0x00000400000b7882 */ /* 0x000fe20000000000 */
[----:B------:R-:W-:Y:S01]  /*1290*/  UMOV UR6, URZ ;  /* 0x0000003f00067c82 */ /* 0x000fe20008000000 */
[----:B------:R-:W-:Y:S01]  /*12a0*/  SHF.R.U32.HI R21, RZ, 0x7, R16 ;  /* 0x00000007ff157819 */ /* 0x000fe20000011610 */
[----:B------:R-:W-:Y:S01]  /*12b0*/  UMOV UR7, URZ ;  /* 0x0000003f00077c82 */ /* 0x000fe20008000000 */
[----:B------:R-:W-:Y:S02]  /*12c0*/  CS2R R18, SRZ ;  /* 0x0000000000127805 */ /* 0x000fe4000001ff00 */
[----:B------:R-:W-:Y:S02]  /*12d0*/  CS2R R22, SRZ ;  /* 0x0000000000167805 */ /* 0x000fe4000001ff00 */
[----:B------:R-:W-:Y:S01]  /*12e0*/  CS2R R48, SRZ ;  /* 0x0000000000307805 */ /* 0x000fe2000001ff00 */
[----:B-1----:R-:W1:Y:S01]  /*12f0*/  LDC R16, c[0x0][0x28c] ;  /* 0x0000a300ff107b82 */ /* 0x002e620000000800 */
[----:B------:R-:W4:Y:S01]  /*1300*/  SHFL.IDX PT, R21, R21, RZ, 0x1f ;  /* 0x00001fff15157589 */ /* 0x000f2200000e0000 */
[----:B------:R-:W-:-:S02]  /*1310*/  CS2R R50, SRZ ;  /* 0x0000000000327805 */ /* 0x000fc4000001ff00 */
[----:B------:R-:W-:Y:S02]  /*1320*/  CS2R R52, SRZ ;  /* 0x0000000000347805 */ /* 0x000fe4000001ff00 */
[----:B------:R-:W-:Y:S02]  /*1330*/  CS2R R54, SRZ ;  /* 0x0000000000367805 */ /* 0x000fe4000001ff00 */
[----:B------:R-:W-:Y:S02]  /*1340*/  CS2R R56, SRZ ;  /* 0x0000000000387805 */ /* 0x000fe4000001ff00 */
[----:B------:R-:W-:Y:S02]  /*1350*/  CS2R R58, SRZ ;  /* 0x00000000003a7805 */ /* 0x000fe4000001ff00 */
[----:B------:R-:W-:Y:S02]  /*1360*/  CS2R R60, SRZ ;  /* 0x00000000003c7805 */ /* 0x000fe4000001ff00 */
[----:B------:R-:W-:Y:S01]  /*1370*/  CS2R R62, SRZ ;  /* 0x00000000003e7805 */ /* 0x000fe2000001ff00 */
[----:B------:R-:W-:Y:S01]  /*1380*/  IMAD.MOV.U32 R64, RZ, RZ, RZ ;  /* 0x000000ffff407224 */ /* 0x000fe200078e00ff */
[----:B------:R-:W-:Y:S01]  /*1390*/  CS2R R40, SRZ ;  /* 0x0000000000287805 */ /* 0x000fe2000001ff00 */
[----:B------:R-:W-:Y:S01]  /*13a0*/  IMAD.MOV.U32 R71, RZ, RZ, RZ ;  /* 0x000000ffff477224 */ /* 0x000fe200078e00ff */
[----:B------:R-:W-:Y:S01]  /*13b0*/  CS2R R42, SRZ ;  /* 0x00000000002a7805 */ /* 0x000fe2000001ff00 */
[----:B------:R-:W-:Y:S01]  /*13c0*/  IMAD.U32 R72, RZ, RZ, UR4 ;  /* 0x00000004ff487e24 */ /* 0x000fe2000f8e00ff */
[----:B------:R-:W-:-:S02]  /*13d0*/  CS2R R44, SRZ ;  /* 0x00000000002c7805 */ /* 0x000fc4000001ff00 */
[----:B------:R-:W-:Y:S01]  /*13e0*/  CS2R R46, SRZ ;  /* 0x00000000002e7805 */ /* 0x000fe2000001ff00 */
[----:B0-----:R-:W-:Y:S01]  /*13f0*/  ULEA UR11, UR12, UR11, 0x18 ;  /* 0x0000000b0c0b7291 */ /* 0x001fe2000f8ec03f */
[----:B------:R-:W-:Y:S02]  /*1400*/  CS2R R32, SRZ ;  /* 0x0000000000207805 */ /* 0x000fe4000001ff00 */
[----:B------:R-:W-:Y:S01]  /*1410*/  CS2R R34, SRZ ;  /* 0x0000000000227805 */ /* 0x000fe2000001ff00 */
[----:B------:R-:W-:Y:S01]  /*1420*/  UMOV UR12, UR5 ;  /* 0x00000005000c7c82 */ /* 0x000fe20008000000 */
[----:B------:R-:W-:Y:S02]  /*1430*/  CS2R R36, SRZ ;  /* 0x0000000000247805 */ /* 0x000fe4000001ff00 */
[----:B------:R-:W-:Y:S02]  /*1440*/  CS2R R38, SRZ ;  /* 0x0000000000267805 */ /* 0x000fe4000001ff00 */
[----:B------:R-:W-:-:S02]  /*1450*/  CS2R R24, SRZ ;  /* 0x0000000000187805 */ /* 0x000fc4000001ff00 */
[----:B------:R-:W-:Y:S02]  /*1460*/  CS2R R26, SRZ ;  /* 0x00000000001a7805 */ /* 0x000fe4000001ff00 */
[----:B-1----:R-:W-:Y:S02]  /*1470*/  ISETP.GE.AND P0, PT, R16, 0x1, PT ;  /* 0x000000011000780c */ /* 0x002fe40003f06270 */
[----:B------:R-:W-:Y:S02]  /*1480*/  CS2R R16, SRZ ;  /* 0x0000000000107805 */ /* 0x000fe4000001ff00 */
[----:B----4-:R-:W-:Y:S02]  /*1490*/  R2UR UR8, R21 ;  /* 0x00000000150872ca */ /* 0x010fe400000e0000 */
[----:B------:R-:W-:Y:S02]  /*14a0*/  CS2R R28, SRZ ;  /* 0x00000000001c7805 */ /* 0x000fe4000001ff00 */
[----:B------:R-:W-:-:S09]  /*14b0*/  CS2R R30, SRZ ;  /* 0x00000000001e7805 */ /* 0x000fd2000001ff00 */
[----:B------:R-:W-:-:S04]  /*14c0*/  ULEA.HI UR10, UR8, UR8, URZ, 0x1 ;  /* 0x00000008080a7291 */ /* 0x000fc8000f8f083f */
[----:B------:R-:W-:-:S04]  /*14d0*/  ULOP3.LUT UR10, UR10, 0x7fffe, URZ, 0xc0, !UPT ;  /* 0x0007fffe0a0a7892 */ /* 0x000fc8000f8ec03f */
[----:B------:R-:W-:-:S03]  /*14e0*/  UIADD3 UR10, UR8, -UR10, URZ ;  /* 0x8000000a080a7290 */ /* 0x000fc6000fffe03f */
[----:B------:R-:W-:Y:S01]  /*14f0*/  UMOV UR8, URZ ;  /* 0x0000003f00087c82 */ /* 0x000fe20008000000 */
[----:B------:R-:W-:-:S04]  /*1500*/  ULEA UR10, UR10, UR11, 0xd ;  /* 0x0000000b0a0a7291 */ /* 0x000fc8000f8e683f */
[----:B------:R-:W-:-:S04]  /*1510*/  UIADD3 UR10, UR10, 0x100, URZ ;  /* 0x000001000a0a7890 */ /* 0x000fc8000fffe03f */
[----:B------:R-:W-:-:S04]  /*1520*/  USHF.R.U32.HI UR10, URZ, 0x4, UR10 ;  /* 0x000000043f0a7899 */ /* 0x000fc8000801160a */
[----:B------:R-:W-:Y:S01]  /*1530*/  ULOP3.LUT UR10, UR10, 0x3fff, URZ, 0xc0, !UPT ;  /* 0x00003fff0a0a7892 */ /* 0x000fe2000f8ec03f */
[----:B------:R-:W-:Y:S11]  /*1540*/  @!P0 BRA `(.L_x_17) ;  /* 0x0000000400f08947 */ /* 0x000ff60003800000 */
[----:B------:R-:W-:-:S13]  /*1550*/  ISETP.NE.AND P1, PT, R65, 0x3, PT ;  /* 0x000000034100780c */ /* 0x000fda0003f25270 */
[----:B------:R-:W-:Y:S05]  /*1560*/  @!P1 BRA `(.L_x_18) ;  /* 0x0000000000049947 */ /* 0x000fea0003800000 */
[----:B------:R-:W-:Y:S01]  /*1570*/  BPT.TRAP 0x1 ;  /* 0x000000040000795c */ /* 0x000fe20000300000 */
.L_x_18:
[----:B------:R-:W-:Y:S01]  /*1580*/  ULEA UR6, UR5, UR11, 0x3 ;  /* 0x0000000b05067291 */ /* 0x000fe2000f8e183f */
[----:B------:R-:W-:-:S05]  /*1590*/  IMAD.U32 R16, RZ, RZ, UR4 ;  /* 0x00000004ff107e24 */ /* 0x000fca000f8e00ff */
[----:B------:R-:W-:-:S04]  /*15a0*/  SHF.L.U32 R16, R16, 0x1f, RZ ;  /* 0x0000001f10107819 */ /* 0x000fc800000006ff */
[----:B------:R0:W1:Y:S01]  /*15b0*/  SYNCS.PHASECHK.TRANS64.TRYWAIT P0, [UR6], R16 ;  /* 0x00000010ff0075a7 */ /* 0x0000620008000146 */
[----:B------:R-:W-:Y:S05]  /*15c0*/  @!P1 BRA `(.L_x_19) ;  /* 0x0000000000049947 */ /* 0x000fea0003800000 */
[----:B------:R-:W-:Y:S01]  /*15d0*/  BPT.TRAP 0x1 ;  /* 0x000000040000795c */ /* 0x000fe20000300000 */
.L_x_19:
[----:B-1----:R-:W-:Y:S05]  /*15e0*/  @P0 BRA `(.L_x_20) ;  /* 0x0000000000080947 */ /* 0x002fea0003800000 */
[----:B------:R-:W1:Y:S02]  /*15f0*/  SYNCS.PHASECHK.TRANS64.TRYWAIT P0, [UR6], R16 ;  /* 0x00000010ff0075a7 */ /* 0x000e640008000146 */
[----:B-1----:R-:W-:Y:S05]  /*1600*/  @!P0 BRA `(.L_x_21) ;  /* 0x0000005800288947 */ /* 0x002fea0003800000 */
.L_x_20:
[----:B------:R-:W-:Y:S01]  /*1610*/  UIADD3 UR6, UR11, 0x30100, URZ ;  /* 0x000301000b067890 */ /* 0x000fe2000fffe03f */
[----:B------:R-:W-:Y:S01]  /*1620*/  WARPGROUP.ARRIVE ;  /* 0x00000000000079c5 */ /* 0x000fe20000000000 */
[----:B------:R-:W-:Y:S01]  /*1630*/  ULOP3.LUT UR8, UR10, 0x10000, URZ, 0xfc, !UPT ;  /* 0x000100000a087892 */ /* 0x000fe2000f8efc3f */
[----:B01----:R-:W-:Y:S01]  /*1640*/  CS2R R16, SRZ ;  /* 0x0000000000107805 */ /* 0x003fe2000001ff00 */
[----:B------:R-:W-:Y:S01]  /*1650*/  USHF.R.U32.HI UR6, URZ, 0x4, UR6 ;  /* 0x000000043f067899 */ /* 0x000fe20008011606 */
[----:B------:R-:W-:Y:S01]  /*1660*/  CS2R R18, SRZ ;  /* 0x0000000000127805 */ /* 0x000fe2000001ff00 */
[----:B------:R-:W-:Y:S01]  /*1670*/  UIMAD UR8, UR5, 0xc00, UR8 ;  /* 0x00000c00050878a4 */ /* 0x000fe2000f8e0208 */
[----:B------:R-:W-:Y:S01]  /*1680*/  CS2R R22, SRZ ;  /* 0x0000000000167805 */ /* 0x000fe2000001ff00 */
[----:B------:R-:W-:Y:S01]  /*1690*/  ULOP3.LUT UR6, UR6, 0x3fff, URZ, 0xc0, !UPT ;  /* 0x00003fff06067892 */ /* 0x000fe2000f8ec03f */
[----:B------:R-:W-:Y:S01]  /*16a0*/  CS2R R48, SRZ ;  /* 0x0000000000307805 */ /* 0x000fe2000001ff00 */
[----:B------:R-:W-:Y:S01]  /*16b0*/  UMOV UR13, 0x40000040 ;  /* 0x40000040000d7882 */ /* 0x000fe20000000000 */
[----:B------:R-:W-:Y:S01]  /*16c0*/  UMOV UR15, 0x40000040 ;  /* 0x40000040000f7882 */ /* 0x000fe20000000000 */
[----:B------:R-:W-:Y:S01]  /*16d0*/  ULOP3.LUT UR6, UR6, 0x10000, URZ, 0xfc, !UPT ;  /* 0x0001000006067892 */ /* 0x000fe2000f8efc3f */
[----:B------:R-:W-:Y:S01]  /*16e0*/  CS2R R50, SRZ ;  /* 0x0000000000327805 */ /* 0x000fe2000001ff00 */
[----:B------:R-:W-:Y:S01]  /*16f0*/  UMOV UR12, UR8 ;  /* 0x00000008000c7c82 */ /* 0x000fe20008000000 */
[----:B------:R-:W-:Y:S01]  /*1700*/  UIADD3 UR16, UR8, 0x800, URZ ;  /* 0x0000080008107890 */ /* 0x000fe2000fffe03f */
[----:B------:R-:W-:Y:S01]  /*1710*/  CS2R R52, SRZ ;  /* 0x0000000000347805 */ /* 0x000fe2000001ff00 */
[----:B------:R-:W-:Y:S01]  /*1720*/  ULEA UR7, UR5, UR6, 0x7 ;  /* 0x0000000605077291 */ /* 0x000fe2000f8e383f */
[----:B------:R-:W-:Y:S01]  /*1730*/  CS2R R54, SRZ ;  /* 0x0000000000367805 */ /* 0x000fe2000001ff00 */
[----:B------:R-:W-:Y:S01]  /*1740*/  UIADD3 UR6, UR8, 0x400, URZ ;  /* 0x0000040008067890 */ /* 0x000fe2000fffe03f */
[----:B------:R-:W-:-:S02]  /*1750*/  CS2R R56, SRZ ;  /* 0x0000000000387805 */ /* 0x000fc4000001ff00 */
[----:B------:R-:W-:Y:S02]  /*1760*/  CS2R R58, SRZ ;  /* 0x00000000003a7805 */ /* 0x000fe4000001ff00 */
[----:B------:R-:W-:Y:S02]  /*1770*/  CS2R R60, SRZ ;  /* 0x00000000003c7805 */ /* 0x000fe4000001ff00 */
[----:B------:R-:W-:Y:S01]  /*1780*/  CS2R R62, SRZ ;  /* 0x00000000003e7805 */ /* 0x000fe2000001ff00 */
[----:B------:R-:W-:Y:S01]  /*1790*/  UMOV UR14, UR7 ;  /* 0x00000007000e7c82 */ /* 0x000fe20008000000 */
[----:B------:R-:W-:Y:S01]  /*17a0*/  IMAD.MOV.U32 R64, RZ, RZ, RZ ;  /* 0x000000ffff407224 */ /* 0x000fe200078e00ff */
[----:B------:R-:W-:Y:S01]  /*17b0*/  QGMMA.64x16x32.F32.E4M3.E4M3 R40, gdesc[UR12], RZ, !UPT ;  /* 0x002000000c2879f3 */ /* 0x000fe2000c7008ff */
[----:B------:R-:W-:Y:S01]  /*17c0*/  UMOV UR12, UR6 ;  /* 0x00000006000c7c82 */ /* 0x000fe20008000000 */
[----:B------:R-:W-:Y:S01]  /*17d0*/  UMOV UR13, 0x40000040 ;  /* 0x40000040000d7882 */ /* 0x000fe20000000000 */
[----:B------:R-:W-:Y:S01]  /*17e0*/  UIADD3 UR6, UR8, 0x402, URZ ;  /* 0x0000040208067890 */ /* 0x000fe2000fffe03f */
[----:B------:R-:W-:Y:S01]  /*17f0*/  QGMMA.64x16x32.F32.E4M3.E4M3 R32, gdesc[UR12], RZ, !UPT ;  /* 0x002000000c2079f3 */ /* 0x000fe2000c7008ff */
[----:B------:R-:W-:Y:S01]  /*1800*/  UMOV UR12, UR16 ;  /* 0x00000010000c7c82 */ /* 0x000fe20008000000 */
[----:B------:R-:W-:Y:S01]  /*1810*/  UMOV UR13, 0x40000040 ;  /* 0x40000040000d7882 */ /* 0x000fe20000000000 */
[----:B------:R-:W-:Y:S01]  /*1820*/  UIADD3 UR16, UR8, 0x802, URZ ;  /* 0x0000080208107890 */ /* 0x000fe2000fffe03f */
[----:B------:R-:W-:Y:S01]  /*1830*/  QGMMA.64x16x32.F32.E4M3.E4M3 R24, gdesc[UR12], RZ, !UPT ;  /* 0x002000000c1879f3 */ /* 0x000fe2000c7008ff */
[----:B------:R-:W-:Y:S01]  /*1840*/  UIADD3 UR12, UR8, 0x2, URZ ;  /* 0x00000002080c7890 */ /* 0x000fe2000fffe03f */
[----:B------:R-:W-:Y:S01]  /*1850*/  IMAD.MOV.U32 R71, RZ, RZ, RZ ;  /* 0x000000ffff477224 */ /* 0x000fe200078e00ff */
[----:B------:R-:W-:Y:S01]  /*1860*/  UIADD3 UR14, UR7, 0x2, URZ ;  /* 0x00000002070e7890 */ /* 0x000fe2000fffe03f */
[----:B------:R-:W-:Y:S01]  /*1870*/  UMOV UR13, 0x40000040 ;  /* 0x40000040000d7882 */ /* 0x000fe20000000000 */
[----:B------:R-:W-:-:S07]  /*1880*/  UMOV UR15, 0x40000040 ;  /* 0x40000040000f7882 */ /* 0x000fce0000000000 */
[----:B------:R-:W-:Y:S01]  /*1890*/  QGMMA.64x16x32.F32.E4M3.E4M3 R40, gdesc[UR12], R40 ;  /* 0x002000000c2879f3 */ /* 0x000fe20008700828 */
[----:B------:R-:W-:Y:S01]  /*18a0*/  UMOV UR12, UR6 ;  /* 0x00000006000c7c82 */ /* 0x000fe20008000000 */
[----:B------:R-:W-:Y:S01]  /*18b0*/  UMOV UR13, 0x40000040 ;  /* 0x40000040000d7882 */ /* 0x000fe20000000000 */
[----:B------:R-:W-:Y:S01]  /*18c0*/  UIADD3 UR6, UR8, 0x404, URZ ;  /* 0x0000040408067890 */ /* 0x000fe2000fffe03f */
[----:B------:R-:W-:Y:S01]  /*18d0*/  QGMMA.64x16x32.F32.E4M3.E4M3 R32, gdesc[UR12], R32 ;  /* 0x002000000c2079f3 */ /* 0x000fe20008700820 */
[----:B------:R-:W-:Y:S01]  /*18e0*/  UMOV UR12, UR16 ;  /* 0x00000010000c7c82 */ /* 0x000fe20008000000 */
[----:B------:R-:W-:Y:S01]  /*18f0*/  UMOV UR13, 0x40000040 ;  /* 0x40000040000d7882 */ /* 0x000fe20000000000 */
[----:B------:R-:W-:Y:S01]  /*1900*/  UIADD3 UR16, UR8, 0x804, URZ ;  /* 0x0000080408107890 */ /* 0x000fe2000fffe03f */
[----:B------:R-:W-:Y:S01]  /*1910*/  QGMMA.64x16x32.F32.E4M3.E4M3 R24, gdesc[UR12], R24 ;  /* 0x002000000c1879f3 */ /* 0x000fe20008700818 */
[----:B------:R-:W-:Y:S02]  /*1920*/  UIADD3 UR12, UR8, 0x4, URZ ;  /* 0x00000004080c7890 */ /* 0x000fe4000fffe03f */
[----:B------:R-:W-:Y:S01]  /*1930*/  UIADD3 UR14, UR7, 0x4, URZ ;  /* 0x00000004070e7890 */ /* 0x000fe2000fffe03f */
[----:B------:R-:W-:Y:S01]  /*1940*/  UMOV UR13, 0x40000040 ;  /* 0x40000040000d7882 */ /* 0x000fe20000000000 */
[----:B------:R-:W-:-:S07]  /*1950*/  UMOV UR15, 0x40000040 ;  /* 0x40000040000f7882 */ /* 0x000fce0000000000 */
[----:B------:R-:W-:Y:S01]  /*1960*/  QGMMA.64x16x32.F32.E4M3.E4M3 R40, gdesc[UR12], R40 ;  /* 0x002000000c2879f3 */ /* 0x000fe20008700828 */
[----:B------:R-:W-:Y:S01]  /*1970*/  UMOV UR12, UR6 ;  /* 0x00000006000c7c82 */ /* 0x000fe20008000000 */
[----:B------:R-:W-:Y:S01]  /*1980*/  UMOV UR13, 0x40000040 ;  /* 0x40000040000d7882 */ /* 0x000fe20000000000 */
[----:B------:R-:W-:Y:S01]  /*1990*/  UMOV UR6, 0x4 ;  /* 0x0000000400067882 */ /* 0x000fe20000000000 */
[----:B------:R-:W-:Y:S01]  /*19a0*/  QGMMA.64x16x32.F32.E4M3.E4M3 R32, gdesc[UR12], R32 ;  /* 0x002000000c2079f3 */ /* 0x000fe20008700820 */
[----:B------:R-:W-:Y:S01]  /*19b0*/  UMOV UR12, UR16 ;  /* 0x00000010000c7c82 */ /* 0x000fe20008000000 */
[----:B------:R-:W-:Y:S02]  /*19c0*/  UMOV UR13, 0x40000040 ;  /* 0x40000040000d7882 */ /* 0x000fe40000000000 */
[----:B------:R-:W-:Y:S01]  /*19d0*/  QGMMA.64x16x32.F32.E4M3.E4M3 R24, gdesc[UR12], R24 ;  /* 0x002000000c1879f3 */ /* 0x000fe20008700818 */
[----:B------:R-:W-:Y:S02]  /*19e0*/  UIADD3 UR12, UR8, 0x6, URZ ;  /* 0x00000006080c7890 */ /* 0x000fe4000fffe03f */
[----:B------:R-:W-:-:S02]  /*19f0*/  UIADD3 UR14, UR7, 0x6, URZ ;  /* 0x00000006070e7890 */ /* 0x000fc4000fffe03f */
[----:B------:R-:W-:Y:S01]  /*1a00*/  UIADD3 UR7, UR8, 0x406, URZ ;  /* 0x0000040608077890 */ /* 0x000fe2000fffe03f */
[----:B------:R-:W-:Y:S01]  /*1a10*/  UMOV UR13, 0x40000040 ;  /* 0x40000040000d7882 */ /* 0x000fe20000000000 */
[----:B------:R-:W-:Y:S01]  /*1a20*/  UMOV UR15, 0x40000040 ;  /* 0x40000040000f7882 */ /* 0x000fe20000000000 */
[----:B------:R-:W-:-:S04]  /*1a30*/  UIADD3 UR8, UR8, 0x806, URZ ;  /* 0x0000080608087890 */ /* 0x000fc8000fffe03f */
[----:B------:R-:W-:Y:S01]  /*1a40*/  QGMMA.64x16x32.F32.E4M3.E4M3 R40, gdesc[UR12], R40 ;  /* 0x002000000c2879f3 */ /* 0x000fe20008700828 */
[----:B------:R-:W-:Y:S01]  /*1a50*/  UMOV UR12, UR7 ;  /* 0x00000007000c7c82 */ /* 0x000fe20008000000 */
[----:B------:R-:W-:Y:S01]  /*1a60*/  ULDC UR7, c[0x0][0x50c] ;  /* 0x0001430000077ab9 */ /* 0x000fe20000000800 */
[----:B------:R-:W-:Y:S01]  /*1a70*/  UMOV UR13, 0x40000040 ;  /* 0x40000040000d7882 */ /* 0x000fe20000000000 */
[----:B------:R-:W-:Y:S01]  /*1a80*/  UISETP.NE.AND UP0, UPT, UR7, 0x4, UPT ;  /* 0x000000040700788c */ /* 0x000fe2000bf05270 */
[----:B------:R-:W-:Y:S01]  /*1a90*/  QGMMA.64x16x32.F32.E4M3.E4M3 R32, gdesc[UR12], R32 ;  /* 0x002000000c2079f3 */ /* 0x000fe20008700820 */
[----:B------:R-:W-:Y:S01]  /*1aa0*/  UMOV UR12, UR8 ;  /* 0x00000008000c7c82 */ /* 0x000fe20008000000 */
[----:B------:R-:W-:Y:S01]  /*1ab0*/  UMOV UR13, 0x40000040 ;  /* 0x40000040000d7882 */ /* 0x000fe20000000000 */
[----:B------:R-:W-:Y:S01]  /*1ac0*/  USEL UR7, URZ, 0x1, UP0 ;  /* 0x000000013f077887 */ /* 0x000fe20008000000 */
[----:B------:R-:W-:Y:S05]  /*1ad0*/  QGMMA.64x16x32.F32.E4M3.E4M3 R24, gdesc[UR12], R24, gsb0 ;  /* 0x002000000c1879f3 */ /* 0x000fea0008000818 */
[----:B------:R-:W-:-:S13]  /*1ae0*/  ISETP.NE.AND P0, PT, RZ, UR7, PT ;  /* 0x00000007ff007c0c */ /* 0x000fda000bf05270 */
[----:B------:R-:W-:Y:S05]  /*1af0*/  @!P0 BRA `(.L_x_22) ;  /* 0x0000000000688947 */ /* 0x000fea0003800000 */
[----:B------:R-:W-:Y:S02]  /*1b00*/  WARPGROUP.DEPBAR.LE gsb0, 0x0 ;  /* 0x00008000000079c5 */ /* 0x000fe40000010000 */
[----:B------:R-:W-:-:S01]  /*1b10*/  FADD R71, RZ, R40 ;  /* 0x00000028ff477221 */ /* 0x000fc20000000000 */
[----:B------:R-:W-:Y:S01]  /*1b20*/  FADD R64, RZ, R41 ;  /* 0x00000029ff407221 */ /* 0x000fe20000000000 */
        /* <DEDUP_REMOVED lines=22> */
[----:B------:R-:W-:-:S06]  /*1c90*/  UMOV UR6, URZ ;  /* 0x0000003f00067c82 */ /* 0x000fcc0008000000 */
.L_x_22:
[----:B------:R-:W-:-:S04]  /*1ca0*/  UIADD3 UR12, UR5, 0x1, URZ ;  /* 0x00000001050c7890 */ /* 0x000fc8000fffe03f */
[----:B------:R-:W-:-:S04]  /*1cb0*/  UISETP.NE.AND UP0, UPT, UR12, 0x4, UPT ;  /* 0x000000040c00788c */ /* 0x000fc8000bf05270 */
[----:B------:R-:W-:Y:S02]  /*1cc0*/  USEL UR8, URZ, 0x1, UP0 ;  /* 0x000000013f087887 */ /* 0x000fe40008000000 */
[----:B------:R-:W-:Y:S02]  /*1cd0*/  USEL UR12, UR12, URZ, UP0 ;  /* 0x0000003f0c0c7287 */ /* 0x000fe40008000000 */
[----:B------:R-:W-:-:S06]  /*1ce0*/  ULOP3.LUT UR8, UR4, UR8, URZ, 0x3c, !UPT ;  /* 0x0000000804087292 */ /* 0x000fcc000f8e3c3f */
[----:B------:R-:W-:Y:S01]  /*1cf0*/  IMAD.U32 R72, RZ, RZ, UR8 ;  /* 0x00000008ff487e24 */ /* 0x000fe2000f8e00ff */
[----:B------:R-:W-:-:S06]  /*1d00*/  UMOV UR8, 0x1 ;  /* 0x0000000100087882 */ /* 0x000fcc0000000000 */
.L_x_17:
[----:B------:R-:W-:-:S04]  /*1d10*/  UISETP.LT.AND UP0, UPT, UR9, 0x1, UPT ;  /* 0x000000010900788c */ /* 0x000fc8000bf01270 */
[----:B------:R-:W-:-:S04]  /*1d20*/  USEL UR13, UR9, 0x1, UP0 ;  /* 0x00000001090d7887 */ /* 0x000fc80008000000 */
[----:B------:R-:W-:-:S04]  /*1d30*/  UIADD3 UR13, UR9, -UR13, URZ ;  /* 0x8000000d090d7290 */ /* 0x000fc8000fffe03f */
[----:B------:R-:W-:-:S06]  /*1d40*/  UISETP.GE.AND UP0, UPT, UR13, 0x1, UPT ;  /* 0x000000010d00788c */ /* 0x000fcc000bf06270 */
[----:B------:R-:W-:-:S13]  /*1d50*/  PLOP3.LUT P0, PT, PT, PT, UP0, 0x80, 0x0 ;  /* 0x000000000000781c */ /* 0x000fda0003f0f008 */
[----:B------:R-:W-:Y:S05]  /*1d60*/  @!P0 BRA `(.L_x_23) ;  /* 0x0000000800188947 */ /* 0x000fea0003800000 */
[----:B------:R-:W-:Y:S02]  /*1d70*/  IMAD.U32 R68, RZ, RZ, UR5 ;  /* 0x00000005ff447e24 */ /* 0x000fe4000f8e00ff */
[----:B------:R-:W-:Y:S01]  /*1d80*/  IMAD.U32 R21, RZ, RZ, UR13 ;  /* 0x0000000dff157e24 */ /* 0x000fe2000f8e00ff */
[----:B------:R-:W-:-:S06]  /*1d90*/  ULDC UR13, c[0x0][0x50c] ;  /* 0x00014300000d7ab9 */ /* 0x000fcc0000000800 */
.L_x_31:
[----:B------:R-:W-:-:S13]  /*1da0*/  ISETP.NE.AND P1, PT, R65, 0x3, PT ;  /* 0x000000034100780c */ /* 0x000fda0003f25270 */
[----:B------:R-:W-:Y:S05]  /*1db0*/  @!P1 BRA `(.L_x_24) ;  /* 0x0000000000049947 */ /* 0x000fea0003800000 */
[----:B------:R-:W-:Y:S01]  /*1dc0*/  BPT.TRAP 0x1 ;  /* 0x000000040000795c */ /* 0x000fe20000300000 */
.L_x_24:
[----:B------:R-:W0:Y:S01]  /*1dd0*/  S2UR UR14, SR_CgaCtaId ;  /* 0x00000000000e79c3 */ /* 0x000e220000008800 */
[----:B------:R-:W-:Y:S01]  /*1de0*/  UMOV UR11, 0x400 ;  /* 0x00000400000b7882 */ /* 0x000fe20000000000 */
[----:B------:R-:W-:Y:S01]  /*1df0*/  SHF.L.U32 R69, R72, 0x1f, RZ ;  /* 0x0000001f48457819 */ /* 0x000fe200000006ff */
[----:B0-----:R-:W-:-:S04]  /*1e00*/  ULEA UR11, UR14, UR11, 0x18 ;  /* 0x0000000b0e0b7291 */ /* 0x001fc8000f8ec03f */
[----:B------:R-:W-:-:S09]  /*1e10*/  ULEA UR14, UR12, UR11, 0x3 ;  /* 0x0000000b0c0e7291 */ /* 0x000fd2000f8e183f */
[----:B------:R0:W1:Y:S01]  /*1e20*/  SYNCS.PHASECHK.TRANS64.TRYWAIT P0, [UR14], R69 ;  /* 0x00000045ff0075a7 */ /* 0x000062000800014e */
[----:B------:R-:W-:Y:S05]  /*1e30*/  @!P1 BRA `(.L_x_25) ;  /* 0x0000000000049947 */ /* 0x000fea0003800000 */
[----:B------:R-:W-:Y:S01]  /*1e40*/  BPT.TRAP 0x1 ;  /* 0x000000040000795c */ /* 0x000fe20000300000 */
.L_x_25:
[----:B-1----:R-:W-:Y:S05]  /*1e50*/  @P0 BRA `(.L_x_26) ;  /* 0x0000000000080947 */ /* 0x002fea0003800000 */
[----:B------:R-:W1:Y:S02]  /*1e60*/  SYNCS.PHASECHK.TRANS64.TRYWAIT P0, [UR14], R69 ;  /* 0x00000045ff0075a7 */ /* 0x000e64000800014e */
[----:B-1----:R-:W-:Y:S05]  /*1e70*/  @!P0 BRA `(.L_x_27) ;  /* 0x0000005000248947 */ /* 0x002fea0003800000 */
.L_x_26:
[----:B------:R-:W-:Y:S01]  /*1e80*/  UIADD3 UR14, UR11, 0x30100, URZ ;  /* 0x000301000b0e7890 */ /* 0x000fe2000fffe03f */
[----:B------:R-:W-:Y:S01]  /*1e90*/  WARPGROUP.ARRIVE ;  /* 0x00000000000079c5 */ /* 0x000fe20000000000 */
[----:B------:R-:W-:Y:S02]  /*1ea0*/  UISETP.NE.AND UP0, UPT, UR7, URZ, UPT ;  /* 0x0000003f0700728c */ /* 0x000fe4000bf05270 */
[----:B------:R-:W-:Y:S02]  /*1eb0*/  USHF.R.U32.HI UR14, URZ, 0x4, UR14 ;  /* 0x000000043f0e7899 */ /* 0x000fe4000801160e */
[----:B------:R-:W-:Y:S02]  /*1ec0*/  USEL UR8, UR8, URZ, !UP0 ;  /* 0x0000003f08087287 */ /* 0x000fe4000c000000 */
[----:B------:R-:W-:Y:S02]  /*1ed0*/  ULOP3.LUT UR14, UR14, 0x3fff, URZ, 0xc0, !UPT ;  /* 0x00003fff0e0e7892 */ /* 0x000fe4000f8ec03f */
[----:B------:R-:W-:-:S02]  /*1ee0*/  ULOP3.LUT UR7, UR10, 0x10000, URZ, 0xfc, !UPT ;  /* 0x000100000a077892 */ /* 0x000fc4000f8efc3f */
[----:B------:R-:W-:Y:S02]  /*1ef0*/  ULOP3.LUT UR14, UR14, 0x10000, URZ, 0xfc, !UPT ;  /* 0x000100000e0e7892 */ /* 0x000fe4000f8efc3f */
[----:B------:R-:W-:Y:S02]  /*1f00*/  UISETP.NE.U32.AND UP0, UPT, UR8, URZ, UPT ;  /* 0x0000003f0800728c */ /* 0x000fe4000bf05070 */
[----:B------:R-:W-:Y:S02]  /*1f10*/  UIMAD UR8, UR12, 0xc00, UR7 ;  /* 0x00000c000c0878a4 */ /* 0x000fe4000f8e0207 */
[----:B------:R-:W-:Y:S02]  /*1f20*/  ULEA UR14, UR12, UR14, 0x7 ;  /* 0x0000000e0c0e7291 */ /* 0x000fe4000f8e383f */
[----:B------:R-:W-:Y:S02]  /*1f30*/  UIADD3 UR7, UR8, 0x400, URZ ;  /* 0x0000040008077890 */ /* 0x000fe4000fffe03f */
[----:B------:R-:W-:-:S02]  /*1f40*/  UIADD3 UR15, UR8, 0x800, URZ ;  /* 0x00000800080f7890 */ /* 0x000fc4000fffe03f */
[----:B------:R-:W-:Y:S01]  /*1f50*/  UMOV UR16, UR8 ;  /* 0x0000000800107c82 */ /* 0x000fe20008000000 */
[----:B------:R-:W-:Y:S01]  /*1f60*/  UMOV UR17, 0x40000040 ;  /* 0x4000004000117882 */ /* 0x000fe20000000000 */
[----:B------:R-:W-:Y:S01]  /*1f70*/  UMOV UR18, UR14 ;  /* 0x0000000e00127c82 */ /* 0x000fe20008000000 */
[----:B------:R-:W-:Y:S01]  /*1f80*/  UMOV UR19, 0x40000040 ;  /* 0x4000004000137882 */ /* 0x000fe20000000000 */
[----:B------:R-:W-:Y:S01]  /*1f90*/  UIADD3 UR6, UR6, 0x4, URZ ;  /* 0x0000000406067890 */ /* 0x000fe2000fffe03f */
[----:B------:R-:W-:Y:S01]  /*1fa0*/  QGMMA.64x16x32.F32.E4M3.E4M3 R40, gdesc[UR16], R40, UP0 ;  /* 0x00200000102879f3 */ /* 0x000fe2000bf00828 */
        /* <DEDUP_REMOVED lines=8> */
[----:B------:R-:W-:-:S02]  /*2030*/  UIADD3 UR16, UR8, 0x2, URZ ;  /* 0x0000000208107890 */ /* 0x000fc4000fffe03f */
[----:B------:R-:W-:Y:S01]  /*2040*/  UIADD3 UR18, UR14, 0x2, URZ ;  /* 0x000000020e127890 */ /* 0x000fe2000fffe03f */
[----:B------:R-:W-:Y:S01]  /*2050*/  UMOV UR17, 0x40000040 ;  /* 0x4000004000117882 */ /* 0x000fe20000000000 */
[----:B------:R-:W-:Y:S01]  /*2060*/  UMOV UR19, 0x40000040 ;  /* 0x4000004000137882 */ /* 0x000fe20000000000 */
[----:B------:R-:W-:-:S06]  /*2070*/  UISETP.NE.AND UP0, UPT, UR6, UR13, UPT ;  /* 0x0000000d0600728c */ /* 0x000fcc000bf05270 */
        /* <DEDUP_REMOVED lines=25> */
[----:B------:R-:W-:-:S05]  /*2210*/  UMOV UR19, 0x40000040 ;  /* 0x4000004000137882 */ /* 0x000fca0000000000 */
[----:B------:R-:W-:Y:S01]  /*2220*/  QGMMA.64x16x32.F32.E4M3.E4M3 R40, gdesc[UR16], R40 ;  /* 0x00200000102879f3 */ /* 0x000fe20008700828 */
[----:B------:R-:W-:Y:S01]  /*2230*/  UMOV UR16, UR7 ;  /* 0x0000000700107c82 */ /* 0x000fe20008000000 */
[----:B------:R-:W-:Y:S01]  /*2240*/  UMOV UR17, 0x40000040 ;  /* 0x4000004000117882 */ /* 0x000fe20000000000 */
[----:B------:R-:W-:Y:S01]  /*2250*/  USEL UR7, URZ, 0x1, UP0 ;  /* 0x000000013f077887 */ /* 0x000fe20008000000 */
[----:B------:R-:W-:Y:S01]  /*2260*/  QGMMA.64x16x32.F32.E4M3.E4M3 R32, gdesc[UR16], R32 ;  /* 0x00200000102079f3 */ /* 0x000fe20008700820 */
[----:B------:R-:W-:Y:S01]  /*2270*/  UMOV UR16, UR8 ;  /* 0x0000000800107c82 */ /* 0x000fe20008000000 */
[----:B------:R-:W-:Y:S02]  /*2280*/  UMOV UR17, 0x40000040 ;  /* 0x4000004000117882 */ /* 0x000fe40000000000 */
[----:B------:R-:W-:Y:S01]  /*2290*/  QGMMA.64x16x32.F32.E4M3.E4M3 R24, gdesc[UR16], R24, gsb0 ;  /* 0x00200000101879f3 */ /* 0x000fe20008000818 */
[----:B------:R-:W-:Y:S02]  /*22a0*/  ISETP.NE.AND P0, PT, RZ, UR7, PT ;  /* 0x00000007ff007c0c */ /* 0x000fe4000bf05270 */
[----:B------:R-:W-:-:S11]  /*22b0*/  WARPGROUP.DEPBAR.LE gsb0, 0x1 ;  /* 0x00008000000079c5 */ /* 0x000fd60000010100 */
[----:B------:R-:W-:Y:S05]  /*22c0*/  @!P0 BRA `(.L_x_28) ;  /* 0x0000000000688947 */ /* 0x000fea0003800000 */
[----:B------:R-:W-:Y:S02]  /*22d0*/  WARPGROUP.DEPBAR.LE gsb0, 0x0 ;  /* 0x00008000000079c5 */ /* 0x000fe40000010000 */
[----:B------:R-:W-:-:S01]  /*22e0*/  FADD R71, R40, R71 ;  /* 0x0000004728477221 */ /* 0x000fc20000000000 */
[----:B------:R-:W-:Y:S01]  /*22f0*/  FADD R64, R41, R64 ;  /* 0x0000004029407221 */ /* 0x000fe20000000000 */
        /* <DEDUP_REMOVED lines=22> */
[----:B------:R-:W-:-:S06]  /*2460*/  UMOV UR6, URZ ;  /* 0x0000003f00067c82 */ /* 0x000fcc0008000000 */
.L_x_28:
[----:B------:R-:W-:Y:S05]  /*2470*/  @!P1 BRA `(.L_x_29) ;  /* 0x0000000000049947 */ /* 0x000fea0003800000 */
[----:B------:R-:W-:Y:S01]  /*2480*/  BPT.TRAP 0x1 ;  /* 0x000000040000795c */ /* 0x000fe20000300000 */
.L_x_29:
[----:B------:R-:W-:-:S13]  /*2490*/  ISETP.NE.AND P0, PT, R3, RZ, PT ;  /* 0x000000ff0300720c */ /* 0x000fda0003f05270 */
[----:B01----:R-:W-:-:S05]  /*24a0*/  @P0 LEA R69, R68, UR11, 0x3 ;  /* 0x0000000b44450c11 */ /* 0x003fca000f8e18ff */
[----:B------:R-:W-:-:S05]  /*24b0*/  @P0 VIADD R69, R69, 0x20 ;  /* 0x0000002045450836 */ /* 0x000fca0000000000 */
[----:B------:R-:W-:-:S04]  /*24c0*/  @P0 PRMT R69, R2, 0x654, R69 ;  /* 0x0000065402450816 */ /* 0x000fc80000000045 */
[----:B------:R0:W-:Y:S01]  /*24d0*/  @P0 SYNCS.ARRIVE.TRANS64.RED.A1T0 RZ, [R69+URZ], RZ ;  /* 0x000000ff45ff09a7 */ /* 0x0001e2000810043f */
[----:B------:R-:W-:-:S13]  /*24e0*/  ISETP.GT.U32.AND P0, PT, R6, 0x1, PT ;  /* 0x000000010600780c */ /* 0x000fda0003f04070 */
[----:B0-----:R-:W-:Y:S05]  /*24f0*/  @P0 BRA `(.L_x_30) ;  /* 0x0000000000040947 */ /* 0x001fea0003800000 */
[----:B------:R-:W-:Y:S01]  /*2500*/  BPT.TRAP 0x1 ;  /* 0x000000040000795c */ /* 0x000fe20000300000 */
.L_x_30:
[----:B------:R-:W-:Y:S01]  /*2510*/  UIADD3 UR12, UR12, 0x1, URZ ;  /* 0x000000010c0c7890 */ /* 0x000fe2000fffe03f */
[C---:B------:R-:W-:Y:S01]  /*2520*/  ISETP.GT.AND P1, PT, R21.reuse, 0x1, PT ;  /* 0x000000011500780c */ /* 0x040fe20003f24270 */
[----:B------:R-:W-:Y:S02]  /*2530*/  VIADD R68, R68, 0x1 ;  /* 0x0000000144447836 */ /* 0x000fe40000000000 */
[----:B------:R-:W-:Y:S01]  /*2540*/  UISETP.NE.AND UP0, UPT, UR12, 0x4, UPT ;  /* 0x000000040c00788c */ /* 0x000fe2000bf05270 */
[----:B------:R-:W-:Y:S02]  /*2550*/  VIADD R21, R21, 0xffffffff ;  /* 0xffffffff15157836 */ /* 0x000fe40000000000 */
[C---:B------:R-:W-:Y:S01]  /*2560*/  ISETP.NE.AND P0, PT, R68.reuse, 0x4, PT ;  /* 0x000000044400780c */ /* 0x040fe20003f05270 */
[----:B------:R-:W-:Y:S02]  /*2570*/  USEL UR8, URZ, 0x1, UP0 ;  /* 0x000000013f087887 */ /* 0x000fe40008000000 */
[----:B------:R-:W-:Y:S01]  /*2580*/  USEL UR12, UR12, URZ, UP0 ;  /* 0x0000003f0c0c7287 */ /* 0x000fe20008000000 */
[----:B------:R-:W-:-:S03]  /*2590*/  SEL R68, R68, RZ, P0 ;  /* 0x000000ff44447207 */ /* 0x000fc60000000000 */
[----:B------:R-:W-:Y:S01]  /*25a0*/  LOP3.LUT R72, R72, UR8, RZ, 0x3c, !PT ;  /* 0x0000000848487c12 */ /* 0x000fe2000f8e3cff */
[----:B------:R-:W-:Y:S01]  /*25b0*/  UMOV UR8, 0x1 ;  /* 0x0000000100087882 */ /* 0x000fe20000000000 */
[----:B------:R-:W-:Y:S06]  /*25c0*/  @P1 BRA `(.L_x_31) ;  /* 0xfffffff400f41947 */ /* 0x000fec000383ffff */
.L_x_23:
[----:B------:R-:W-:Y:S01]  /*25d0*/  UISETP.NE.AND UP0, UPT, UR6, URZ, UPT ;  /* 0x0000003f0600728c */ /* 0x000fe2000bf05270 */
[----:B------:R-:W0:Y:S03]  /*25e0*/  LDC R21, c[0x0][0x28c] ;  /* 0x0000a300ff157b82 */ /* 0x000e260000000800 */
[----:B------:R-:W-:-:S06]  /*25f0*/  USEL UR6, URZ, 0x1, !UP0 ;  /* 0x000000013f067887 */ /* 0x000fcc000c000000 */
[----:B------:R-:W-:Y:S02]  /*2600*/  ISETP.NE.AND P0, PT, RZ, UR6, PT ;  /* 0x00000006ff007c0c */ /* 0x000fe4000bf05270 */
[----:B0-----:R-:W-:-:S11]  /*2610*/  ISETP.GE.AND P1, PT, R21, 0x1, PT ;  /* 0x000000011500780c */ /* 0x001fd60003f26270 */
[----:B------:R-:W-:Y:S05]  /*2620*/  @!P0 BRA `(.L_x_32) ;  /* 0x0000000000648947 */ /* 0x000fea0003800000 */
[----:B------:R-:W-:Y:S02]  /*2630*/  WARPGROUP.DEPBAR.LE gsb0, 0x0 ;  /* 0x00008000000079c5 */ /* 0x000fe40000010000 */
[----:B------:R-:W-:Y:S01]  /*2640*/  FADD R71, R40, R71 ;  /* 0x0000004728477221 */ /* 0x000fe20000000000 */
        /* <DEDUP_REMOVED lines=22> */
[----:B------:R-:W-:-:S07]  /*27b0*/  FADD R16, R16, R31 ;  /* 0x0000001f10107221 */ /* 0x000fce0000000000 */
.L_x_32:
[----:B------:R-:W-:Y:S02]  /*27c0*/  WARPGROUP.DEPBAR.LE gsb0, 0x0 ;  /* 0x00008000000079c5 */ /* 0x000fe40000010000 */
[----:B------:R-:W-:Y:S05]  /*27d0*/  @!P1 BRA `(.L_x_33) ;  /* 0x0000000000489947 */ /* 0x000fea0003800000 */
[----:B------:R-:W-:-:S13]  /*27e0*/  ISETP.NE.AND P0, PT, R65, 0x3, PT ;  /* 0x000000034100780c */ /* 0x000fda0003f05270 */
[----:B------:R-:W-:Y:S05]  /*27f0*/  @!P0 BRA `(.L_x_34) ;  /* 0x0000000000048947 */ /* 0x000fea0003800000 */
[----:B------:R-:W-:Y:S01]  /*2800*/  BPT.TRAP 0x1 ;  /* 0x000000040000795c */ /* 0x000fe20000300000 */
.L_x_34:
[----:B------:R-:W-:Y:S01]  /*2810*/  ISETP.NE.AND P0, PT, R3, RZ, PT ;  /* 0x000000ff0300720c */ /* 0x000fe20003f05270 */
[----:B------:R-:W-:Y:S01]  /*2820*/  UISETP.LT.AND UP1, UPT, UR9, 0x1, UPT ;  /* 0x000000010900788c */ /* 0x000fe2000bf21270 */
[----:B------:R-:W-:-:S11]  /*2830*/  IMAD.U32 R24, RZ, RZ, UR11 ;  /* 0x0000000bff187e24 */ /* 0x000fd6000f8e00ff */
[----:B------:R-:W-:-:S05]  /*2840*/  VOTEU.ANY UP0, P0 ;  /* 0x00000000003f7886 */ /* 0x000fca0000000100 */
[----:B------:R-:W-:-:S04]  /*2850*/  @UP0 USEL UR6, UR9, 0x1, UP1 ;  /* 0x0000000109060887 */ /* 0x000fc80008800000 */
[----:B------:R-:W-:-:S06]  /*2860*/  @UP0 UIADD3 UR6, UR5, UR9, -UR6 ;  /* 0x0000000905060290 */ /* 0x000fcc000fffe806 */
[----:B------:R-:W-:-:S04]  /*2870*/  IMAD.U32 R21, RZ, RZ, UR6 ;  /* 0x00000006ff157e24 */ /* 0x000fc8000f8e00ff */
[----:B------:R-:W-:-:S05]  /*2880*/  @P0 IMAD.SHL.U32 R21, R21, 0x8, RZ ;  /* 0x0000000815150824 */ /* 0x000fca00078e00ff */
[----:B------:R-:W-:-:S04]  /*2890*/  @P0 LOP3.LUT R21, R21, 0x18, RZ, 0xc0, !PT ;  /* 0x0000001815150812 */ /* 0x000fc800078ec0ff */
[----:B------:R-:W-:-:S04]  /*28a0*/  @P0 IADD3 R21, R24, 0x20, R21 ;  /* 0x0000002018150810 */ /* 0x000fc80007ffe015 */
[----:B------:R-:W-:-:S04]  /*28b0*/  @P0 PRMT R21, R2, 0x654, R21 ;  /* 0x0000065402150816 */ /* 0x000fc80000000015 */
[----:B------:R0:W-:Y:S01]  /*28c0*/  @P0 SYNCS.ARRIVE.TRANS64.RED.A1T0 RZ, [R21+URZ], RZ ;  /* 0x000000ff15ff09a7 */ /* 0x0001e2000810043f */
[----:B------:R-:W-:-:S13]  /*28d0*/  ISETP.GT.U32.AND P0, PT, R6, 0x1, PT ;  /* 0x000000010600780c */ /* 0x000fda0003f04070 */
[----:B0-----:R-:W-:Y:S05]  /*28e0*/  @P0 BRA `(.L_x_33) ;  /* 0x0000000000040947 */ /* 0x001fea0003800000 */
[----:B------:R-:W-:Y:S01]  /*28f0*/  BPT.TRAP 0x1 ;  /* 0x000000040000795c */ /* 0x000fe20000300000 */
.L_x_33:
[----:B------:R-:W0:Y:S01]  /*2900*/  LDC R32, c[0x0][0x288] ;  /* 0x0000a200ff207b82 */ /* 0x000e220000000800 */
[--C-:B------:R-:W-:Y:S01]  /*2910*/  SHF.R.U32.HI R24, RZ, 0x7, R0.reuse ;  /* 0x00000007ff187819 */ /* 0x100fe20000011600 */
[----:B------:R-:W-:Y:S01]  /*2920*/  IMAD.SHL.U32 R35, R20, 0x10, RZ ;  /* 0x0000001014237824 */ /* 0x000fe200078e00ff */
[----:B------:R-:W-:Y:S01]  /*2930*/  SHF.R.U32.HI R21, RZ, 0x2, R0 ;  /* 0x00000002ff157819 */ /* 0x000fe20000011600 */
[----:B------:R-:W-:Y:S01]  /*2940*/  IMAD.SHL.U32 R30, R0, 0x2, RZ ;  /* 0x00000002001e7824 */ /* 0x000fe200078e00ff */
[----:B------:R-:W-:Y:S01]  /*2950*/  LOP3.LUT R20, R24, 0x1, RZ, 0xc0, !PT ;  /* 0x0000000118147812 */ /* 0x000fe200078ec0ff */
[----:B------:R-:W-:Y:S01]  /*2960*/  ULDC.64 UR6, c[0x0][0x5d0] ;  /* 0x0001740000067ab9 */ /* 0x000fe20000000a00 */
[----:B------:R-:W-:Y:S01]  /*2970*/  LOP3.LUT R24, R0, 0x60, RZ, 0xc0, !PT ;  /* 0x0000006000187812 */ /* 0x000fe200078ec0ff */
[----:B------:R-:W-:Y:S01]  /*2980*/  ULDC.64 UR10, c[0x0][0x5c8] ;  /* 0x00017200000a7ab9 */ /* 0x000fe20000000a00 */
[----:B------:R-:W-:Y:S01]  /*2990*/  LOP3.LUT R21, R21, 0x7, RZ, 0xc0, !PT ;  /* 0x0000000715157812 */ /* 0x000fe200078ec0ff */
[----:B------:R-:W-:Y:S01]  /*29a0*/  IMAD.SHL.U32 R26, R20, 0x40, RZ ;  /* 0x00000040141a7824 */ /* 0x000fe200078e00ff */
[----:B------:R-:W-:-:S02]  /*29b0*/  SHF.R.U32.HI R24, RZ, 0x1, R24 ;  /* 0x00000001ff187819 */ /* 0x000fc40000011618 */
[C---:B------:R-:W-:Y:S02]  /*29c0*/  LOP3.LUT R30, R35.reuse, 0x6, R30, 0xf8, !PT ;  /* 0x00000006231e7812 */ /* 0x040fe400078ef81e */
[--C-:B------:R-:W-:Y:S01]  /*29d0*/  LOP3.LUT R33, R26, 0x40, R21.reuse, 0xe2, !PT ;  /* 0x000000401a217812 */ /* 0x100fe200078ee215 */
[C---:B------:R-:W-:Y:S01]  /*29e0*/  IMAD.WIDE R26, R66.reuse, 0x180, RZ ;  /* 0x00000180421a7825 */ /* 0x040fe200078e02ff */
[----:B------:R-:W-:Y:S02]  /*29f0*/  IADD3 R21, RZ, -R24, -R21 ;  /* 0x80000018ff157210 */ /* 0x000fe40007ffe815 */
[----:B------:R-:W-:Y:S01]  /*2a00*/  SHF.R.S32.HI R34, RZ, 0x1f, R67 ;  /* 0x0000001fff227819 */ /* 0x000fe20000011443 */
[----:B------:R-:W-:Y:S01]  /*2a10*/  IMAD R66, R66, 0x180, RZ ;  /* 0x0000018042427824 */ /* 0x000fe200078e02ff */
[--C-:B------:R-:W-:Y:S01]  /*2a20*/  SHF.R.S32.HI R31, RZ, 0x1f, R30.reuse ;  /* 0x0000001fff1f7819 */ /* 0x100fe2000001141e */
[----:B------:R-:W-:Y:S01]  /*2a30*/  IMAD R29, R20, -0x40, R21 ;  /* 0xffffffc0141d7824 */ /* 0x000fe200078e0215 */
[----:B------:R-:W-:Y:S01]  /*2a40*/  LOP3.LUT R25, R0, 0x3, RZ, 0xc0, !PT ;  /* 0x0000000300197812 */ /* 0x000fe200078ec0ff */
[----:B------:R-:W-:Y:S01]  /*2a50*/  IMAD R28, R34, UR6, RZ ;  /* 0x00000006221c7c24 */ /* 0x000fe2000f8e02ff */
[----:B0-----:R-:W-:Y:S01]  /*2a60*/  ISETP.GE.AND P0, PT, R35, R32, PT ;  /* 0x000000202300720c */ /* 0x001fe20003f06270 */
[----:B------:R-:W-:Y:S01]  /*2a70*/  IMAD.WIDE.U32 R20, R67, UR6, R30 ;  /* 0x0000000643147c25 */ /* 0x000fe2000f8e001e */
[----:B------:R-:W-:Y:S01]  /*2a80*/  ULDC UR6, c[0x0][0x284] ;  /* 0x0000a10000067ab9 */ /* 0x000fe20000000800 */
[----:B------:R-:W-:-:S02]  /*2a90*/  LOP3.LUT R33, R26, R33, R24, 0xfe, !PT ;  /* 0x000000211a217212 */ /* 0x000fc400078efe18 */
[C---:B------:R-:W-:Y:S01]  /*2aa0*/  ISETP.GE.OR P0, PT, R66.reuse, UR6, P0 ;  /* 0x0000000642007c0c */ /* 0x040fe20008706670 */
[----:B------:R-:W-:Y:S01]  /*2ab0*/  IMAD R37, R67, UR7, R28 ;  /* 0x0000000743257c24 */ /* 0x000fe2000f8e021c */
[----:B------:R-:W-:Y:S01]  /*2ac0*/  IADD3 R29, -R66, UR6, R29 ;  /* 0x00000006421d7c10 */ /* 0x000fe2000fffe11d */
[----:B------:R-:W-:Y:S02]  /*2ad0*/  IMAD R24, R25, -0x2, R32 ;  /* 0xfffffffe19187824 */ /* 0x000fe400078e0220 */
[----:B------:R-:W-:Y:S02]  /*2ae0*/  IMAD.IADD R21, R21, 0x1, R37 ;  /* 0x0000000115157824 */ /* 0x000fe400078e0225 */
[----:B------:R-:W-:Y:S02]  /*2af0*/  IMAD R28, R27, UR10, RZ ;  /* 0x0000000a1b1c7c24 */ /* 0x000fe4000f8e02ff */
[----:B------:R-:W-:Y:S02]  /*2b00*/  IMAD.IADD R25, R24, 0x1, -R35 ;  /* 0x0000000118197824 */ /* 0x000fe400078e0a23 */
[----:B------:R-:W-:-:S02]  /*2b10*/  IMAD R35, R33, UR11, R28 ;  /* 0x0000000b21237c24 */ /* 0x000fc4000f8e021c */
[----:B------:R-:W-:-:S04]  /*2b20*/  IMAD.WIDE.U32 R20, R33, UR10, R20 ;  /* 0x0000000a21147c25 */ /* 0x000fc8000f8e0014 */
[----:B------:R-:W-:Y:S01]  /*2b30*/  IMAD.MOV.U32 R24, RZ, RZ, -0x1 ;  /* 0xffffffffff187424 */ /* 0x000fe200078e00ff */
[----:B------:R-:W-:Y:S06]  /*2b40*/  @P0 BRA `(.L_x_35) ;  /* 0x0000002400940947 */ /* 0x000fec0003800000 */
[----:B---3-5:R-:W-:Y:S01]  /*2b50*/  FSETP.NEU.AND P0, PT, R5, RZ, PT ;  /* 0x000000ff0500720b */ /* 0x028fe20003f0d000 */
[----:B------:R-:W-:Y:S01]  /*2b60*/  BSSY B0, `(.L_x_35) ;  /* 0x0000263000007945 */ /* 0x000fe20003800000 */
[----:B------:R-:W-:-:S11]  /*2b70*/  IMAD.IADD R28, R21, 0x1, R35 ;  /* 0x00000001151c7824 */ /* 0x000fd600078e0223 */
[----:B------:R-:W-:Y:S05]  /*2b80*/  @!P0 BRA `(.L_x_36) ;  /* 0x0000001800088947 */ /* 0x000fea0003800000 */
[----:B------:R-:W-:Y:S01]  /*2b90*/  ULDC.64 UR6, c[0x0][0x5b8] ;  /* 0x00016e0000067ab9 */ /* 0x000fe20000000a00 */
[----:B------:R-:W-:Y:S01]  /*2ba0*/  ISETP.GE.AND P1, PT, R29, 0x1, PT ;  /* 0x000000011d00780c */ /* 0x000fe20003f26270 */
[----:B------:R-:W-:Y:S01]  /*2bb0*/  IMAD R26, R34, UR6, RZ ;  /* 0x00000006221a7c24 */ /* 0x000fe2000f8e02ff */
[----:B------:R-:W-:Y:S01]  /*2bc0*/  ULDC.64 UR10, c[0x0][0x5a8] ;  /* 0x00016a00000a7ab9 */ /* 0x000fe20000000a00 */
[----:B------:R-:W-:Y:S01]  /*2bd0*/  IMAD.WIDE.U32 R30, R67, UR6, R30 ;  /* 0x00000006431e7c25 */ /* 0x000fe2000f8e001e */
[----:B------:R-:W-:-:S03]  /*2be0*/  ISETP.LT.OR P3, PT, R25, 0x1, !P1 ;  /* 0x000000011900780c */ /* 0x000fc60004f61670 */
[----:B------:R-:W-:Y:S01]  /*2bf0*/  IMAD R67, R67, UR7, R26 ;  /* 0x0000000743437c24 */ /* 0x000fe2000f8e021a */
[----:B------:R-:W-:Y:S02]  /*2c00*/  ULDC.64 UR6, c[0x0][0x5b0] ;  /* 0x00016c0000067ab9 */ /* 0x000fe40000000a00 */
[----:B------:R-:W-:Y:S02]  /*2c10*/  IMAD R26, R27, UR6, RZ ;  /* 0x000000061b1a7c24 */ /* 0x000fe4000f8e02ff */
[----:B------:R-:W-:Y:S02]  /*2c20*/  IMAD.IADD R31, R31, 0x1, R67 ;  /* 0x000000011f1f7824 */ /* 0x000fe400078e0243 */
[C-C-:B------:R-:W-:Y:S01]  /*2c30*/  IMAD R37, R33.reuse, UR7, R26.reuse ;  /* 0x0000000721257c24 */ /* 0x140fe2000f8e021a */
[----:B------:R-:W-:Y:S01]  /*2c40*/  PRMT R26, RZ, 0x7610, R26 ;  /* 0x00007610ff1a7816 */ /* 0x000fe2000000001a */
[----:B------:R-:W-:-:S03]  /*2c50*/  IMAD.WIDE.U32 R34, R33, UR6, R30 ;  /* 0x0000000621227c25 */ /* 0x000fc6000f8e001e */
[----:B------:R-:W-:-:S04]  /*2c60*/  IADD3 R36, P0, R34, UR10, RZ ;  /* 0x0000000a22247c10 */ /* 0x000fc8000ff1e0ff */
[----:B------:R-:W-:Y:S02]  /*2c70*/  IADD3.X R37, R35, UR11, R37, P0, !PT ;  /* 0x0000000b23257c10 */ /* 0x000fe400087fe425 */
[----:B------:R-:W0:Y:S03]  /*2c80*/  @!P3 LDC.64 R34, c[0x0][0x5c0] ;  /* 0x00017000ff22bb82 */ /* 0x000e260000000a00 */
[----:B------:R-:W3:Y:S01]  /*2c90*/  @!P3 LDG.E.U8 R26, desc[UR20][R36.64] ;  /* 0x00000014241ab981 */ /* 0x000ee2000c1e1100 */
[----:B------:R-:W-:-:S13]  /*2ca0*/  ISETP.LT.OR P2, PT, R25, 0x2, !P1 ;  /* 0x000000021900780c */ /* 0x000fda0004f41670 */
[----:B------:R-:W1:Y:S01]  /*2cb0*/  @!P2 LDC.64 R44, c[0x0][0x5c0] ;  /* 0x00017000ff2cab82 */ /* 0x000e620000000a00 */
[----:B0-----:R-:W-:-:S05]  /*2cc0*/  @!P3 IADD3 R34, P0, R20, R34, RZ ;  /* 0x000000221422b210 */ /* 0x001fca0007f1e0ff */
[----:B------:R-:W-:Y:S01]  /*2cd0*/  @!P3 IMAD.X R35, R28, 0x1, R35, P0 ;  /* 0x000000011c23b824 */ /* 0x000fe200000e0623 */
[----:B---3--:R-:W-:-:S04]  /*2ce0*/  LOP3.LUT R26, R26, 0xff, RZ, 0xc0, !PT ;  /* 0x000000ff1a1a7812 */ /* 0x008fc800078ec0ff */
[----:B------:R-:W-:-:S05]  /*2cf0*/  F2FP.F16.E4M3.UNPACK_B R26, R26 ;  /* 0x0000001aff1a723e */ /* 0x000fca00020006ff */
[----:B------:R-:W-:-:S05]  /*2d00*/  HADD2.F32 R26, -RZ, R26.H0_H0 ;  /* 0x2000001aff1a7230 */ /* 0x000fca0000004100 */
[----:B------:R-:W-:-:S04]  /*2d10*/  FMUL R26, R26, R5 ;  /* 0x000000051a1a7220 */ /* 0x000fc80000400000 */
[----:B--2---:R-:W-:-:S05]  /*2d20*/  FFMA R26, R71, R4, R26 ;  /* 0x00000004471a7223 */ /* 0x004fca000000001a */
[----:B------:R-:W-:Y:S02]  /*2d30*/  F2FP.SATFINITE.E4M3.F32.PACK_AB_MERGE_C R43, RZ, R26, RZ ;  /* 0x0000001aff2b723e */ /* 0x000fe400048070ff */
[----:B------:R-:W-:-:S03]  /*2d40*/  PRMT R26, RZ, 0x7610, R26 ;  /* 0x00007610ff1a7816 */ /* 0x000fc6000000001a */
[----:B------:R0:W-:Y:S04]  /*2d50*/  @!P3 STG.E.U8 desc[UR20][R34.64], R43 ;  /* 0x0000002b2200b986 */ /* 0x0001e8000c101114 */
[----:B------:R-:W2:Y:S01]  /*2d60*/  @!P2 LDG.E.U8 R26, desc[UR20][R36.64+0x1] ;  /* 0x00000114241aa981 */ /* 0x000ea2000c1e1100 */
[----:B------:R-:W-:Y:S02]  /*2d70*/  IADD3 R41, P0, R33, 0x8, RZ ;  /* 0x0000000821297810 */ /* 0x000fe40007f1e0ff */
[----:B-1----:R-:W-:-:S03]  /*2d80*/  @!P2 IADD3 R40, P5, R20, R44, RZ ;  /* 0x0000002c1428a210 */ /* 0x002fc60007fbe0ff */
[----:B------:R-:W-:Y:S01]  /*2d90*/  IMAD.X R32, RZ, RZ, R27, P0 ;  /* 0x000000ffff207224 */ /* 0x000fe200000e061b */
[----:B------:R-:W-:Y:S01]  /*2da0*/  ISETP.GE.AND P0, PT, R29, 0x9, PT ;  /* 0x000000091d00780c */ /* 0x000fe20003f06270 */
[----:B0-----:R-:W-:-:S03]  /*2db0*/  IMAD.WIDE.U32 R34, R41, UR6, R30 ;  /* 0x0000000629227c25 */ /* 0x001fc6000f8e001e */
[----:B------:R-:W-:Y:S01]  /*2dc0*/  ISETP.LT.OR P3, PT, R25, 0x1, !P0 ;  /* 0x000000011900780c */ /* 0x000fe20004761670 */
[----:B------:R-:W-:Y:S01]  /*2dd0*/  IMAD R32, R32, UR6, RZ ;  /* 0x0000000620207c24 */ /* 0x000fe2000f8e02ff */
[----:B------:R-:W-:-:S03]  /*2de0*/  IADD3 R38, P4, R34, UR10, RZ ;  /* 0x0000000a22267c10 */ /* 0x000fc6000ff9e0ff */
[----:B------:R-:W-:Y:S02]  /*2df0*/  IMAD R43, R41, UR7, R32 ;  /* 0x00000007292b7c24 */ /* 0x000fe4000f8e0220 */
[----:B------:R-:W-:Y:S01]  /*2e00*/  @!P2 IMAD.X R41, R28, 0x1, R45, P5 ;  /* 0x000000011c29a824 */ /* 0x000fe200028e062d */
[----:B--2---:R-:W-:-:S04]  /*2e10*/  LOP3.LUT R26, R26, 0xff, RZ, 0xc0, !PT ;  /* 0x000000ff1a1a7812 */ /* 0x004fc800078ec0ff */
[----:B------:R-:W-:-:S05]  /*2e20*/  F2FP.F16.E4M3.UNPACK_B R26, R26 ;  /* 0x0000001aff1a723e */ /* 0x000fca00020006ff */
[----:B------:R-:W-:-:S05]  /*2e30*/  HADD2.F32 R26, -RZ, R26.H0_H0 ;  /* 0x2000001aff1a7230 */ /* 0x000fca0000004100 */
[----:B------:R-:W-:Y:S01]  /*2e40*/  FMUL R39, R26, R5 ;  /* 0x000000051a277220 */ /* 0x000fe20000400000 */
[----:B------:R-:W-:-:S03]  /*2e50*/  PRMT R26, RZ, 0x7610, R26 ;  /* 0x00007610ff1a7816 */ /* 0x000fc6000000001a */
[----:B------:R-:W-:-:S05]  /*2e60*/  FFMA R39, R64, R4, R39 ;  /* 0x0000000440277223 */ /* 0x000fca0000000027 */
[----:B------:R-:W-:Y:S02]  /*2e70*/  F2FP.SATFINITE.E4M3.F32.PACK_AB_MERGE_C R45, RZ, R39, RZ ;  /* 0x00000027ff2d723e */ /* 0x000fe400048070ff */
[----:B------:R-:W-:Y:S02]  /*2e80*/  IADD3.X R39, R35, UR11, R43, P4, !PT ;  /* 0x0000000b23277c10 */ /* 0x000fe4000a7fe42b */
[----:B------:R-:W0:Y:S01]  /*2e90*/  @!P3 LDC.64 R34, c[0x0][0x5c0] ;  /* 0x00017000ff22bb82 */ /* 0x000e220000000a00 */
[----:B------:R1:W-:Y:S04]  /*2ea0*/  @!P2 STG.E.U8 desc[UR20][R40.64+0x1], R45 ;  /* 0x0000012d2800a986 */ /* 0x0003e8000c101114 */
[----:B------:R-:W2:Y:S01]  /*2eb0*/  @!P3 LDG.E.U8 R26, desc[UR20][R38.64] ;  /* 0x00000014261ab981 */ /* 0x000ea2000c1e1100 */
[----:B------:R-:W-:-:S13]  /*2ec0*/  ISETP.LT.OR P2, PT, R25, 0x2, !P0 ;  /* 0x000000021900780c */ /* 0x000fda0004741670 */
[----:B-1----:R-:W1:Y:S01]  /*2ed0*/  @!P2 LDC.64 R44, c[0x0][0x5c0] ;  /* 0x00017000ff2cab82 */ /* 0x002e620000000a00 */
[----:B0-----:R-:W-:-:S04]  /*2ee0*/  @!P3 IADD3 R34, P4, P5, R20, R34, R14 ;  /* 0x000000221422b210 */ /* 0x001fc80007d9e00e */
[----:B------:R-:W-:Y:S02]  /*2ef0*/  @!P3 IADD3.X R35, R28, R35, R11, P4, P5 ;  /* 0x000000231c23b210 */ /* 0x000fe400027ea40b */
[----:B--2---:R-:W-:-:S04]  /*2f00*/  LOP3.LUT R26, R26, 0xff, RZ, 0xc0, !PT ;  /* 0x000000ff1a1a7812 */ /* 0x004fc800078ec0ff */
[----:B------:R-:W-:-:S05]  /*2f10*/  F2FP.F16.E4M3.UNPACK_B R26, R26 ;  /* 0x0000001aff1a723e */ /* 0x000fca00020006ff */
[----:B------:R-:W-:-:S05]  /*2f20*/  HADD2.F32 R26, -RZ, R26.H0_H0 ;  /* 0x2000001aff1a7230 */ /* 0x000fca0000004100 */
[----:B------:R-:W-:-:S04]  /*2f30*/  FMUL R26, R26, R5 ;  /* 0x000000051a1a7220 */ /* 0x000fc80000400000 */
[----:B------:R-:W-:-:S05]  /*2f40*/  FFMA R26, R63, R4, R26 ;  /* 0x000000043f1a7223 */ /* 0x000fca000000001a */
[----:B------:R-:W-:Y:S02]  /*2f50*/  F2FP.SATFINITE.E4M3.F32.PACK_AB_MERGE_C R43, RZ, R26, RZ ;  /* 0x0000001aff2b723e */ /* 0x000fe400048070ff */
[----:B------:R-:W-:-:S03]  /*2f60*/  PRMT R26, RZ, 0x7610, R26 ;  /* 0x00007610ff1a7816 */ /* 0x000fc6000000001a */
[----:B------:R0:W-:Y:S04]  /*2f70*/  @!P3 STG.E.U8 desc[UR20][R34.64], R43 ;  /* 0x0000002b2200b986 */ /* 0x0001e8000c101114 */
[----:B------:R-:W2:Y:S01]  /*2f80*/  @!P2 LDG.E.U8 R26, desc[UR20][R38.64+0x1] ;  /* 0x00000114261aa981 */ /* 0x000ea2000c1e1100 */
[----:B------:R-:W-:Y:S02]  /*2f90*/  ISETP.LT.OR P3, PT, R25, 0x9, !P1 ;  /* 0x000000091900780c */ /* 0x000fe40004f61670 */
[----:B-1----:R-:W-:-:S11]  /*2fa0*/  @!P2 IADD3 R40, P4, P5, R20, R44, R14 ;  /* 0x0000002c1428a210 */ /* 0x002fd60007d9e00e */
[----:B0-----:R-:W0:Y:S01]  /*2fb0*/  @!P3 LDC.64 R34, c[0x0][0x5c0] ;  /* 0x00017000ff22bb82 */ /* 0x001e220000000a00 */
[----:B--2---:R-:W-:-:S04]  /*2fc0*/  LOP3.LUT R26, R26, 0xff, RZ, 0xc0, !PT ;  /* 0x000000ff1a1a7812 */ /* 0x004fc800078ec0ff */
[----:B------:R-:W-:-:S05]  /*2fd0*/  F2FP.F16.E4M3.UNPACK_B R26, R26 ;  /* 0x0000001aff1a723e */ /* 0x000fca00020006ff */
[----:B------:R-:W-:-:S05]  /*2fe0*/  HADD2.F32 R26, -RZ, R26.H0_H0 ;  /* 0x2000001aff1a7230 */ /* 0x000fca0000004100 */
[----:B------:R-:W-:Y:S01]  /*2ff0*/  FMUL R41, R26, R5 ;  /* 0x000000051a297220 */ /* 0x000fe20000400000 */
[----:B------:R-:W-:-:S03]  /*3000*/  PRMT R26, RZ, 0x7610, R26 ;  /* 0x00007610ff1a7816 */ /* 0x000fc6000000001a */
[----:B------:R-:W-:Y:S01]  /*3010*/  FFMA R62, R62, R4, R41 ;  /* 0x000000043e3e7223 */ /* 0x000fe20000000029 */
[----:B------:R-:W-:-:S04]  /*3020*/  @!P2 IADD3.X R41, R28, R45, R11, P4, P5 ;  /* 0x0000002d1c29a210 */ /* 0x000fc800027ea40b */
[----:B------:R-:W-:-:S05]  /*3030*/  F2FP.SATFINITE.E4M3.F32.PACK_AB_MERGE_C R43, RZ, R62, RZ ;  /* 0x0000003eff2b723e */ /* 0x000fca00048070ff */
[----:B------:R1:W-:Y:S04]  /*3040*/  @!P2 STG.E.U8 desc[UR20][R40.64+0x1], R43 ;  /* 0x0000012b2800a986 */ /* 0x0003e8000c101114 */
[----:B------:R-:W2:Y:S01]  /*3050*/  @!P3 LDG.E.U8 R26, desc[UR20][R36.64+0x8] ;  /* 0x00000814241ab981 */ /* 0x000ea2000c1e1100 */
[----:B------:R-:W-:Y:S02]  /*3060*/  ISETP.LT.OR P1, PT, R25, 0xa, !P1 ;  /* 0x0000000a1900780c */ /* 0x000fe40004f21670 */
[----:B0-----:R-:W-:-:S05]  /*3070*/  @!P3 IADD3 R34, P2, R20, R34, RZ ;  /* 0x000000221422b210 */ /* 0x001fca0007f5e0ff */
[----:B------:R-:W-:-:S06]  /*3080*/  @!P3 IMAD.X R35, R28, 0x1, R35, P2 ;  /* 0x000000011c23b824 */ /* 0x000fcc00010e0623 */
[----:B------:R-:W0:Y:S01]  /*3090*/  @!P1 LDC.64 R44, c[0x0][0x5c0] ;  /* 0x00017000ff2c9b82 */ /* 0x000e220000000a00 */
[----:B--2---:R-:W-:-:S04]  /*30a0*/  LOP3.LUT R26, R26, 0xff, RZ, 0xc0, !PT ;  /* 0x000000ff1a1a7812 */ /* 0x004fc800078ec0ff */
[----:B------:R-:W-:-:S05]  /*30b0*/  F2FP.F16.E4M3.UNPACK_B R26, R26 ;  /* 0x0000001aff1a723e */ /* 0x000fca00020006ff */
[----:B------:R-:W-:-:S05]  /*30c0*/  HADD2.F32 R26, -RZ, R26.H0_H0 ;  /* 0x2000001aff1a7230 */ /* 0x000fca0000004100 */
[----:B------:R-:W-:-:S04]  /*30d0*/  FMUL R26, R26, R5 ;  /* 0x000000051a1a7220 */ /* 0x000fc80000400000 */
[----:B------:R-:W-:-:S05]  /*30e0*/  FFMA R26, R61, R4, R26 ;  /* 0x000000043d1a7223 */ /* 0x000fca000000001a */
[----:B-1----:R-:W-:Y:S02]  /*30f0*/  F2FP.SATFINITE.E4M3.F32.PACK_AB_MERGE_C R43, RZ, R26, RZ ;  /* 0x0000001aff2b723e */ /* 0x002fe400048070ff */
[----:B------:R-:W-:-:S03]  /*3100*/  PRMT R26, RZ, 0x7610, R26 ;  /* 0x00007610ff1a7816 */ /* 0x000fc6000000001a */
[----:B------:R1:W-:Y:S04]  /*3110*/  @!P3 STG.E.U8 desc[UR20][R34.64+0x8], R43 ;  /* 0x0000082b2200b986 */ /* 0x0003e8000c101114 */
[----:B------:R-:W2:Y:S01]  /*3120*/  @!P1 LDG.E.U8 R26, desc[UR20][R36.64+0x9] ;  /* 0x00000914241a9981 */ /* 0x000ea2000c1e1100 */
[----:B------:R-:W-:Y:S02]  /*3130*/  ISETP.LT.OR P2, PT, R25, 0x9, !P0 ;  /* 0x000000091900780c */ /* 0x000fe40004741670 */
[----:B0-----:R-:W-:-:S11]  /*3140*/  @!P1 IADD3 R40, P3, R20, R44, RZ ;  /* 0x0000002c14289210 */ /* 0x001fd60007f7e0ff */
[----:B-1----:R-:W0:Y:S01]  /*3150*/  @!P2 LDC.64 R34, c[0x0][0x5c0] ;  /* 0x00017000ff22ab82 */ /* 0x002e220000000a00 */
[----:B--2---:R-:W-:-:S04]  /*3160*/  LOP3.LUT R26, R26, 0xff, RZ, 0xc0, !PT ;  /* 0x000000ff1a1a7812 */ /* 0x004fc800078ec0ff */
[----:B------:R-:W-:-:S05]  /*3170*/  F2FP.F16.E4M3.UNPACK_B R26, R26 ;  /* 0x0000001aff1a723e */ /* 0x000fca00020006ff */
[----:B------:R-:W-:-:S05]  /*3180*/  HADD2.F32 R26, -RZ, R26.H0_H0 ;  /* 0x2000001aff1a7230 */ /* 0x000fca0000004100 */
[----:B------:R-:W-:Y:S01]  /*3190*/  FMUL R41, R26, R5 ;  /* 0x000000051a297220 */ /* 0x000fe20000400000 */
[----:B------:R-:W-:-:S03]  /*31a0*/  PRMT R26, RZ, 0x7610, R26 ;  /* 0x00007610ff1a7816 */ /* 0x000fc6000000001a */
[----:B------:R-:W-:Y:S01]  /*31b0*/  FFMA R60, R60, R4, R41 ;  /* 0x000000043c3c7223 */ /* 0x000fe20000000029 */
[----:B------:R-:W-:-:S04]  /*31c0*/  @!P1 IMAD.X R41, R28, 0x1, R45, P3 ;  /* 0x000000011c299824 */ /* 0x000fc800018e062d */
[----:B------:R-:W-:-:S05]  /*31d0*/  F2FP.SATFINITE.E4M3.F32.PACK_AB_MERGE_C R43, RZ, R60, RZ ;  /* 0x0000003cff2b723e */ /* 0x000fca00048070ff */
[----:B------:R1:W-:Y:S04]  /*31e0*/  @!P1 STG.E.U8 desc[UR20][R40.64+0x9], R43 ;  /* 0x0000092b28009986 */ /* 0x0003e8000c101114 */
[----:B------:R-:W2:Y:S01]  /*31f0*/  @!P2 LDG.E.U8 R26, desc[UR20][R38.64+0x8] ;  /* 0x00000814261aa981 */ /* 0x000ea2000c1e1100 */
[----:B------:R-:W-:Y:S02]  /*3200*/  ISETP.LT.OR P1, PT, R25, 0xa, !P0 ;  /* 0x0000000a1900780c */ /* 0x000fe40004721670 */
[----:B0-----:R-:W-:-:S04]  /*3210*/  @!P2 IADD3 R34, P0, P3, R20, R34, R14 ;  /* 0x000000221422a210 */ /* 0x001fc80007b1e00e */
[----:B------:R-:W-:-:S07]  /*3220*/  @!P2 IADD3.X R35, R28, R35, R11, P0, P3 ;  /* 0x000000231c23a210 */ /* 0x000fce00007e640b */
        /* <DEDUP_REMOVED lines=9> */
[----:B------:R0:W2:Y:S01]  /*32c0*/  @!P1 LDG.E.U8 R26, desc[UR20][R38.64+0x9] ;  /* 0x00000914261a9981 */ /* 0x0000a2000c1e1100 */
[----:B------:R-:W-:-:S05]  /*32d0*/  IADD3 R41, P0, R33, 0x80, RZ ;  /* 0x0000008021297810 */ /* 0x000fca0007f1e0ff */
[----:B------:R-:W-:Y:S01]  /*32e0*/  IMAD.X R32, RZ, RZ, R27, P0 ;  /* 0x000000ffff207224 */ /* 0x000fe200000e061b */
[----:B------:R-:W-:Y:S01]  /*32f0*/  ISETP.GE.AND P0, PT, R29, 0x81, PT ;  /* 0x000000811d00780c */ /* 0x000fe20003f06270 */
[----:B-1----:R-:W-:Y:S01]  /*3300*/  IMAD.WIDE.U32 R34, R41, UR6, R30 ;  /* 0x0000000629227c25 */ /* 0x002fe2000f8e001e */
[----:B0-----:R-:W-:-:S03]  /*3310*/  @!P1 IADD3 R38, P4, P5, R20, R44, R14 ;  /* 0x0000002c14269210 */ /* 0x001fc60007d9e00e */
[----:B------:R-:W-:Y:S01]  /*3320*/  IMAD R32, R32, UR6, RZ ;  /* 0x0000000620207c24 */ /* 0x000fe2000f8e02ff */
[----:B------:R-:W-:Y:S02]  /*3330*/  ISETP.LT.OR P3, PT, R25, 0x1, !P0 ;  /* 0x000000011900780c */ /* 0x000fe40004761670 */
[----:B------:R-:W-:Y:S01]  /*3340*/  IADD3 R36, P2, R34, UR10, RZ ;  /* 0x0000000a22247c10 */ /* 0x000fe2000ff5e0ff */
[----:B------:R-:W-:Y:S01]  /*3350*/  IMAD R41, R41, UR7, R32 ;  /* 0x0000000729297c24 */ /* 0x000fe2000f8e0220 */
[----:B------:R-:W-:Y:S02]  /*3360*/  @!P1 IADD3.X R39, R28, R45, R11, P4, P5 ;  /* 0x0000002d1c279210 */ /* 0x000fe400027ea40b */
        /* <DEDUP_REMOVED lines=12> */
[----:B------:R-:W3:Y:S01]  /*3430*/  @!P2 LDC.64 R44, c[0x0][0x5c0] ;  /* 0x00017000ff2cab82 */ /* 0x000ee20000000a00 */
[----:B0-----:R-:W-:-:S04]  /*3440*/  @!P3 IADD3 R34, P1, P4, R20, R34, R13 ;  /* 0x000000221422b210 */ /* 0x001fc80007c3e00d */
[----:B------:R-:W-:Y:S02]  /*3450*/  @!P3 IADD3.X R35, R28, R35, R10, P1, P4 ;  /* 0x000000231c23b210 */ /* 0x000fe40000fe840a */
        /* <DEDUP_REMOVED lines=9> */
[----:B------:R-:W-:Y:S02]  /*34f0*/  IADD3 R41, P1, R33, 0x88, RZ ;  /* 0x0000008821297810 */ /* 0x000fe40007f3e0ff */
[----:B---3--:R-:W-:-:S03]  /*3500*/  @!P2 IADD3 R40, P4, P5, R20, R44, R13 ;  /* 0x0000002c1428a210 */ /* 0x008fc60007d9e00d */
[----:B------:R-:W-:Y:S01]  /*3510*/  IMAD.X R32, RZ, RZ, R27, P1 ;  /* 0x000000ffff207224 */ /* 0x000fe200008e061b */
[----:B------:R-:W-:Y:S01]  /*3520*/  ISETP.GE.AND P1, PT, R29, 0x89, PT ;  /* 0x000000891d00780c */ /* 0x000fe20003f26270 */
[----:B0-----:R-:W-:-:S03]  /*3530*/  IMAD.WIDE.U32 R34, R41, UR6, R30 ;  /* 0x0000000629227c25 */ /* 0x001fc6000f8e001e */
[----:B------:R-:W-:Y:S01]  /*3540*/  ISETP.LT.OR P3, PT, R25, 0x1, !P1 ;  /* 0x000000011900780c */ /* 0x000fe20004f61670 */
[----:B------:R-:W-:-:S04]  /*3550*/  IMAD R32, R32, UR6, RZ ;  /* 0x0000000620207c24 */ /* 0x000fc8000f8e02ff */
[----:B------:R-:W-:Y:S01]  /*3560*/  IMAD R43, R41, UR7, R32 ;  /* 0x00000007292b7c24 */ /* 0x000fe2000f8e0220 */
[----:B------:R-:W-:Y:S02]  /*3570*/  @!P2 IADD3.X R41, R28, R45, R10, P4, P5 ;  /* 0x0000002d1c29a210 */ /* 0x000fe400027ea40a */
[----:B------:R-:W-:Y:S02]  /*3580*/  IADD3 R38, P4, R34, UR10, RZ ;  /* 0x0000000a22267c10 */ /* 0x000fe4000ff9e0ff */
        /* <DEDUP_REMOVED lines=11> */
[----:B------:R-:W-:-:S02]  /*3640*/  @!P3 IADD3 R35, P4, P5, R13, R20, R14 ;  /* 0x000000140d23b210 */ /* 0x000fc40007d9e00e */
[----:B------:R-:W-:Y:S02]  /*3650*/  ISETP.LT.OR P2, PT, R25, 0x2, !P1 ;  /* 0x000000021900780c */ /* 0x000fe40004f41670 */
[----:B------:R-:W-:-:S11]  /*3660*/  @!P3 IADD3.X R32, R10, R28, R11, P4, P5 ;  /* 0x0000001c0a20b210 */ /* 0x000fd600027ea40b */
[----:B------:R-:W3:Y:S01]  /*3670*/  @!P2 LDC.64 R46, c[0x0][0x5c0] ;  /* 0x00017000ff2eab82 */ /* 0x000ee20000000a00 */
[----:B0-----:R-:W-:-:S05]  /*3680*/  @!P3 IADD3 R34, P4, R35, R42, RZ ;  /* 0x0000002a2322b210 */ /* 0x001fca0007f9e0ff */
[----:B------:R-:W-:Y:S01]  /*3690*/  @!P3 IMAD.X R35, R32, 0x1, R43, P4 ;  /* 0x000000012023b824 */ /* 0x000fe200020e062b */
        /* <DEDUP_REMOVED lines=9> */
[----:B-1----:R-:W-:Y:S02]  /*3730*/  @!P2 IADD3 R45, P4, P5, R13, R20, R14 ;  /* 0x000000140d2da210 */ /* 0x002fe40007d9e00e */
[----:B------:R-:W-:-:S13]  /*3740*/  ISETP.LT.OR P3, PT, R25, 0x9, !P0 ;  /* 0x000000091900780c */ /* 0x000fda0004761670 */
[----:B0-----:R-:W0:Y:S01]  /*3750*/  @!P3 LDC.64 R34, c[0x0][0x5c0] ;  /* 0x00017000ff22bb82 */ /* 0x001e220000000a00 */
[----:B--2---:R-:W-:-:S04]  /*3760*/  LOP3.LUT R26, R26, 0xff, RZ, 0xc0, !PT ;  /* 0x000000ff1a1a7812 */ /* 0x004fc800078ec0ff */
[----:B------:R-:W-:-:S05]  /*3770*/  F2FP.F16.E4M3.UNPACK_B R26, R26 ;  /* 0x0000001aff1a723e */ /* 0x000fca00020006ff */
[----:B------:R-:W-:-:S05]  /*3780*/  HADD2.F32 R26, -RZ, R26.H0_H0 ;  /* 0x2000001aff1a7230 */ /* 0x000fca0000004100 */
[----:B------:R-:W-:Y:S01]  /*3790*/  FMUL R41, R26, R5 ;  /* 0x000000051a297220 */ /* 0x000fe20000400000 */
[----:B------:R-:W-:Y:S02]  /*37a0*/  @!P2 IADD3.X R26, R10, R28, R11, P4, P5 ;  /* 0x0000001c0a1aa210 */ /* 0x000fe400027ea40b */
[----:B---3--:R-:W-:Y:S01]  /*37b0*/  @!P2 IADD3 R40, P4, R45, R46, RZ ;  /* 0x0000002e2d28a210 */ /* 0x008fe20007f9e0ff */
[----:B------:R-:W-:-:S04]  /*37c0*/  FFMA R54, R54, R4, R41 ;  /* 0x0000000436367223 */ /* 0x000fc80000000029 */
[----:B------:R-:W-:Y:S01]  /*37d0*/  @!P2 IMAD.X R41, R26, 0x1, R47, P4 ;  /* 0x000000011a29a824 */ /* 0x000fe200020e062f */
[----:B------:R-:W-:Y:S02]  /*37e0*/  F2FP.SATFINITE.E4M3.F32.PACK_AB_MERGE_C R43, RZ, R54, RZ ;  /* 0x00000036ff2b723e */ /* 0x000fe400048070ff */
[----:B------:R-:W-:-:S03]  /*37f0*/  PRMT R26, RZ, 0x7610, R26 ;  /* 0x00007610ff1a7816 */ /* 0x000fc6000000001a */
        /* <DEDUP_REMOVED lines=14> */
[----:B------:R2:W3:Y:S01]  /*38e0*/  @!P0 LDG.E.U8 R26, desc[UR20][R36.64+0x9] ;  /* 0x00000914241a8981 */ /* 0x0004e2000c1e1100 */
[----:B------:R-:W-:Y:S02]  /*38f0*/  ISETP.LT.OR P2, PT, R25, 0x9, !P1 ;  /* 0x000000091900780c */ /* 0x000fe40004f41670 */
[----:B0-----:R-:W-:-:S11]  /*3900*/  @!P0 IADD3 R40, P3, P4, R20, R44, R13 ;  /* 0x0000002c14288210 */ /* 0x001fd60007c7e00d */
[----:B--2---:R-:W0:Y:S01]  /*3910*/  @!P2 LDC.64 R36, c[0x0][0x5c0] ;  /* 0x00017000ff24ab82 */ /* 0x004e220000000a00 */
[----:B---3--:R-:W-:-:S04]  /*3920*/  LOP3.LUT R26, R26, 0xff, RZ, 0xc0, !PT ;  /* 0x000000ff1a1a7812 */ /* 0x008fc800078ec0ff */
[----:B------:R-:W-:-:S05]  /*3930*/  F2FP.F16.E4M3.UNPACK_B R26, R26 ;  /* 0x0000001aff1a723e */ /* 0x000fca00020006ff */
[----:B------:R-:W-:-:S05]  /*3940*/  HADD2.F32 R26, -RZ, R26.H0_H0 ;  /* 0x2000001aff1a7230 */ /* 0x000fca0000004100 */
[----:B------:R-:W-:Y:S01]  /*3950*/  FMUL R41, R26, R5 ;  /* 0x000000051a297220 */ /* 0x000fe20000400000 */
[----:B------:R-:W-:-:S03]  /*3960*/  PRMT R26, RZ, 0x7610, R26 ;  /* 0x00007610ff1a7816 */ /* 0x000fc6000000001a */
[----:B------:R-:W-:Y:S01]  /*3970*/  FFMA R52, R52, R4, R41 ;  /* 0x0000000434347223 */ /* 0x000fe20000000029 */
[----:B------:R-:W-:-:S04]  /*3980*/  @!P0 IADD3.X R41, R28, R45, R10, P3, P4 ;  /* 0x0000002d1c298210 */ /* 0x000fc80001fe840a */
[----:B-1----:R-:W-:-:S05]  /*3990*/  F2FP.SATFINITE.E4M3.F32.PACK_AB_MERGE_C R43, RZ, R52, RZ ;  /* 0x00000034ff2b723e */ /* 0x002fca00048070ff */
[----:B------:R1:W-:Y:S04]  /*39a0*/  @!P0 STG.E.U8 desc[UR20][R40.64+0x9], R43 ;  /* 0x0000092b28008986 */ /* 0x0003e8000c101114 */
[----:B------:R-:W2:Y:S01]  /*39b0*/  @!P2 LDG.E.U8 R26, desc[UR20][R38.64+0x8] ;  /* 0x00000814261aa981 */ /* 0x000ea2000c1e1100 */
[----:B------:R-:W-:Y:S02]  /*39c0*/  @!P2 IADD3 R35, P0, P3, R13, R20, R14 ;  /* 0x000000140d23a210 */ /* 0x000fe40007b1e00e */
[----:B------:R-:W-:Y:S02]  /*39d0*/  ISETP.LT.OR P1, PT, R25, 0xa, !P1 ;  /* 0x0000000a1900780c */ /* 0x000fe40004f21670 */
[----:B0-----:R-:W-:Y:S02]  /*39e0*/  @!P2 IADD3 R34, P4, R35, R36, RZ ;  /* 0x000000242322a210 */ /* 0x001fe40007f9e0ff */
[----:B------:R-:W-:-:S05]  /*39f0*/  @!P2 IADD3.X R32, R10, R28, R11, P0, P3 ;  /* 0x0000001c0a20a210 */ /* 0x000fca00007e640b */
[----:B------:R-:W-:-:S04]  /*3a00*/  @!P2 IMAD.X R35, R32, 0x1, R37, P4 ;  /* 0x000000012023a824 */ /* 0x000fc800020e0625 */
        /* <DEDUP_REMOVED lines=10> */
[----:B------:R-:W-:Y:S02]  /*3ab0*/  IADD3 R41, P0, R33, 0x100, RZ ;  /* 0x0000010021297810 */ /* 0x000fe40007f1e0ff */
[----:B------:R-:W-:-:S04]  /*3ac0*/  @!P1 IADD3 R45, P4, P5, R13, R20, R14 ;  /* 0x000000140d2d9210 */ /* 0x000fc80007d9e00e */
[----:B------:R-:W-:Y:S01]  /*3ad0*/  @!P1 IADD3.X R32, R10, R28, R11, P4, P5 ;  /* 0x0000001c0a209210 */ /* 0x000fe200027ea40b */
[----:B-1----:R-:W-:Y:S01]  /*3ae0*/  IMAD.WIDE.U32 R34, R41, UR6, R30 ;  /* 0x0000000629227c25 */ /* 0x002fe2000f8e001e */
[----:B0-----:R-:W-:Y:S02]  /*3af0*/  @!P1 IADD3 R38, P3, R45, R46, RZ ;  /* 0x0000002e2d269210 */ /* 0x001fe40007f7e0ff */
[----:B------:R-:W-:-:S03]  /*3b00*/  IADD3 R36, P4, R34, UR10, RZ ;  /* 0x0000000a22247c10 */ /* 0x000fc6000ff9e0ff */
[----:B------:R-:W-:Y:S01]  /*3b10*/  @!P1 IMAD.X R39, R32, 0x1, R47, P3 ;  /* 0x0000000120279824 */ /* 0x000fe200018e062f */
[----:B--2---:R-:W-:-:S04]  /*3b20*/  LOP3.LUT R26, R26, 0xff, RZ, 0xc0, !PT ;  /* 0x000000ff1a1a7812 */ /* 0x004fc800078ec0ff */
[----:B------:R-:W-:-:S05]  /*3b30*/  F2FP.F16.E4M3.UNPACK_B R26, R26 ;  /* 0x0000001aff1a723e */ /* 0x000fca00020006ff */
[----:B------:R-:W-:-:S05]  /*3b40*/  HADD2.F32 R26, -RZ, R26.H0_H0 ;  /* 0x2000001aff1a7230 */ /* 0x000fca0000004100 */
[----:B------:R-:W-:Y:S01]  /*3b50*/  FMUL R37, R26, R5 ;  /* 0x000000051a257220 */ /* 0x000fe20000400000 */
[----:B------:R-:W-:Y:S01]  /*3b60*/  IMAD.X R26, RZ, RZ, R27, P0 ;  /* 0x000000ffff1a7224 */ /* 0x000fe200000e061b */
[----:B------:R-:W-:Y:S02]  /*3b70*/  ISETP.GE.AND P0, PT, R29, 0x101, PT ;  /* 0x000001011d00780c */ /* 0x000fe40003f06270 */
[----:B------:R-:W-:Y:S01]  /*3b80*/  FFMA R37, R50, R4, R37 ;  /* 0x0000000432257223 */ /* 0x000fe20000000025 */
[----:B------:R-:W-:Y:S01]  /*3b90*/  IMAD R26, R26, UR6, RZ ;  /* 0x000000061a1a7c24 */ /* 0x000fe2000f8e02ff */
[----:B------:R-:W-:-:S03]  /*3ba0*/  ISETP.LT.OR P2, PT, R25, 0x1, !P0 ;  /* 0x000000011900780c */ /* 0x000fc60004741670 */
[--C-:B------:R-:W-:Y:S01]  /*3bb0*/  IMAD R41, R41, UR7, R26.reuse ;  /* 0x0000000729297c24 */ /* 0x100fe2000f8e021a */
[----:B------:R-:W-:Y:S02]  /*3bc0*/  F2FP.SATFINITE.E4M3.F32.PACK_AB_MERGE_C R43, RZ, R37, RZ ;  /* 0x00000025ff2b723e */ /* 0x000fe400048070ff */
[----:B------:R-:W-:Y:S02]  /*3bd0*/  PRMT R26, RZ, 0x7610, R26 ;  /* 0x00007610ff1a7816 */ /* 0x000fe4000000001a */
[----:B------:R-:W-:Y:S01]  /*3be0*/  IADD3.X R37, R35, UR11, R41, P4, !PT ;  /* 0x0000000b23257c10 */ /* 0x000fe2000a7fe429 */
[----:B------:R0:W-:Y:S04]  /*3bf0*/  @!P1 STG.E.U8 desc[UR20][R38.64+0x9], R43 ;  /* 0x0000092b26009986 */ /* 0x0001e8000c101114 */
[----:B------:R-:W2:Y:S01]  /*3c00*/  @!P2 LDG.E.U8 R26, desc[UR20][R36.64] ;  /* 0x00000014241aa981 */ /* 0x000ea2000c1e1100 */
[----:B------:R-:W1:Y:S01]  /*3c10*/  @!P2 LDC.64 R34, c[0x0][0x5c0] ;  /* 0x00017000ff22ab82 */ /* 0x000e620000000a00 */
[----:B------:R-:W-:-:S13]  /*3c20*/  ISETP.LT.OR P3, PT, R25, 0x2, !P0 ;  /* 0x000000021900780c */ /* 0x000fda0004761670 */
[----:B------:R-:W3:Y:S01]  /*3c30*/  @!P3 LDC.64 R40, c[0x0][0x5c0] ;  /* 0x00017000ff28bb82 */ /* 0x000ee20000000a00 */
[----:B-1----:R-:W-:-:S04]  /*3c40*/  @!P2 IADD3 R34, P1, P4, R20, R34, R15 ;  /* 0x000000221422a210 */ /* 0x002fc80007c3e00f */
[----:B------:R-:W-:Y:S02]  /*3c50*/  @!P2 IADD3.X R35, R28, R35, R12, P1, P4 ;  /* 0x000000231c23a210 */ /* 0x000fe40000fe840c */
[----:B--2---:R-:W-:-:S04]  /*3c60*/  LOP3.LUT R26, R26, 0xff, RZ, 0xc0, !PT ;  /* 0x000000ff1a1a7812 */ /* 0x004fc800078ec0ff */
[----:B------:R-:W-:-:S05]  /*3c70*/  F2FP.F16.E4M3.UNPACK_B R26, R26 ;  /* 0x0000001aff1a723e */ /* 0x000fca00020006ff */
[----:B------:R-:W-:-:S05]  /*3c80*/  HADD2.F32 R26, -RZ, R26.H0_H0 ;  /* 0x2000001aff1a7230 */ /* 0x000fca0000004100 */
[----:B------:R-:W-:-:S04]  /*3c90*/  FMUL R26, R26, R5 ;  /* 0x000000051a1a7220 */ /* 0x000fc80000400000 */
[----:B------:R-:W-:-:S05]  /*3ca0*/  FFMA R26, R49, R4, R26 ;  /* 0x00000004311a7223 */ /* 0x000fca000000001a */
[----:B0-----:R-:W-:Y:S02]  /*3cb0*/  F2FP.SATFINITE.E4M3.F32.PACK_AB_MERGE_C R39, RZ, R26, RZ ;  /* 0x0000001aff27723e */ /* 0x001fe400048070ff */
[----:B------:R-:W-:-:S03]  /*3cc0*/  PRMT R26, RZ, 0x7610, R26 ;  /* 0x00007610ff1a7816 */ /* 0x000fc6000000001a */
[----:B------:R0:W-:Y:S04]  /*3cd0*/  @!P2 STG.E.U8 desc[UR20][R34.64], R39 ;  /* 0x000000272200a986 */ /* 0x0001e8000c101114 */
[----:B------:R-:W2:Y:S01]  /*3ce0*/  @!P3 LDG.E.U8 R26, desc[UR20][R36.64+0x1] ;  /* 0x00000114241ab981 */ /* 0x000ea2000c1e1100 */
[----:B------:R-:W-:Y:S02]  /*3cf0*/  IADD3 R33, P1, R33, 0x108, RZ ;  /* 0x0000010821217810 */ /* 0x000fe40007f3e0ff */
[----:B---3--:R-:W-:-:S03]  /*3d00*/  @!P3 IADD3 R32, P4, P5, R20, R40, R15 ;  /* 0x000000281420b210 */ /* 0x008fc60007d9e00f */
[----:B------:R-:W-:Y:S01]  /*3d10*/  IMAD.X R27, RZ, RZ, R27, P1 ;  /* 0x000000ffff1b7224 */ /* 0x000fe200008e061b */
[----:B------:R-:W-:Y:S01]  /*3d20*/  ISETP.GE.AND P1, PT, R29, 0x109, PT ;  /* 0x000001091d00780c */ /* 0x000fe20003f26270 */
[----:B------:R-:W-:-:S03]  /*3d30*/  IMAD.WIDE.U32 R30, R33, UR6, R30 ;  /* 0x00000006211e7c25 */ /* 0x000fc6000f8e001e */
[----:B------:R-:W-:Y:S01]  /*3d40*/  ISETP.LT.OR P2, PT, R25, 0x1, !P1 ;  /* 0x000000011900780c */ /* 0x000fe20004f41670 */
[----:B------:R-:W-:-:S04]  /*3d50*/  IMAD R38, R27, UR6, RZ ;  /* 0x000000061b267c24 */ /* 0x000fc8000f8e02ff */
[----:B------:R-:W-:Y:S01]  /*3d60*/  IMAD R29, R33, UR7, R38 ;  /* 0x00000007211d7c24 */ /* 0x000fe2000f8e0226 */
[----:B------:R-:W-:Y:S02]  /*3d70*/  @!P3 IADD3.X R33, R28, R41, R12, P4, P5 ;  /* 0x000000291c21b210 */ /* 0x000fe400027ea40c */
[----:B------:R-:W-:-:S04]  /*3d80*/  IADD3 R30, P4, R30, UR10, RZ ;  /* 0x0000000a1e1e7c10 */ /* 0x000fc8000ff9e0ff */
[----:B------:R-:W-:Y:S01]  /*3d90*/  IADD3.X R31, R31, UR11, R29, P4, !PT ;  /* 0x0000000b1f1f7c10 */ /* 0x000fe2000a7fe41d */
[----:B------:R-:W1:Y:S01]  /*3da0*/  @!P2 LDC.64 R40, c[0x0][0x5c0] ;  /* 0x00017000ff28ab82 */ /* 0x000e620000000a00 */
[----:B--2---:R-:W-:-:S04]  /*3db0*/  LOP3.LUT R26, R26, 0xff, RZ, 0xc0, !PT ;  /* 0x000000ff1a1a7812 */ /* 0x004fc800078ec0ff */
[----:B------:R-:W-:-:S05]  /*3dc0*/  F2FP.F16.E4M3.UNPACK_B R26, R26 ;  /* 0x0000001aff1a723e */ /* 0x000fca00020006ff */
[----:B------:R-:W-:-:S05]  /*3dd0*/  HADD2.F32 R26, -RZ, R26.H0_H0 ;  /* 0x2000001aff1a7230 */ /* 0x000fca0000004100 */
[----:B------:R-:W-:Y:S01]  /*3de0*/  FMUL R27, R26, R5 ;  /* 0x000000051a1b7220 */ /* 0x000fe20000400000 */
[----:B------:R-:W-:-:S03]  /*3df0*/  PRMT R26, RZ, 0x7610, R26 ;  /* 0x00007610ff1a7816 */ /* 0x000fc6000000001a */
[----:B------:R-:W-:-:S05]  /*3e00*/  FFMA R27, R48, R4, R27 ;  /* 0x00000004301b7223 */ /* 0x000fca000000001b */
[----:B0-----:R-:W-:-:S05]  /*3e10*/  F2FP.SATFINITE.E4M3.F32.PACK_AB_MERGE_C R35, RZ, R27, RZ ;  /* 0x0000001bff23723e */ /* 0x001fca00048070ff */
[----:B------:R0:W-:Y:S04]  /*3e20*/  @!P3 STG.E.U8 desc[UR20][R32.64+0x1], R35 ;  /* 0x000001232000b986 */ /* 0x0001e8000c101114 */
[----:B------:R-:W2:Y:S01]  /*3e30*/  @!P2 LDG.E.U8 R26, desc[UR20][R30.64] ;  /* 0x000000141e1aa981 */ /* 0x000ea2000c1e1100 */
[----:B------:R-:W-:Y:S02]  /*3e40*/  @!P2 IADD3 R27, P4, P5, R15, R20, R14 ;  /* 0x000000140f1ba210 */ /* 0x000fe40007d9e00e */
[----:B------:R-:W-:Y:S02]  /*3e50*/  ISETP.LT.OR P3, PT, R25, 0x2, !P1 ;  /* 0x000000021900780c */ /* 0x000fe40004f61670 */
[----:B------:R-:W-:Y:S02]  /*3e60*/  @!P2 IADD3.X R38, R12, R28, R11, P4, P5 ;  /* 0x0000001c0c26a210 */ /* 0x000fe400027ea40b */
[----:B--2---:R-:W-:-:S04]  /*3e70*/  LOP3.LUT R26, R26, 0xff, RZ, 0xc0, !PT ;  /* 0x000000ff1a1a7812 */ /* 0x004fc800078ec0ff */
[----:B------:R-:W-:-:S05]  /*3e80*/  F2FP.F16.E4M3.UNPACK_B R26, R26 ;  /* 0x0000001aff1a723e */ /* 0x000fca00020006ff */
[----:B------:R-:W-:-:S05]  /*3e90*/  HADD2.F32 R26, -RZ, R26.H0_H0 ;  /* 0x2000001aff1a7230 */ /* 0x000fca0000004100 */
[----:B------:R-:W-:Y:S01]  /*3ea0*/  FMUL R34, R26, R5 ;  /* 0x000000051a227220 */ /* 0x000fe20000400000 */
[----:B-1----:R-:W-:-:S03]  /*3eb0*/  @!P2 IADD3 R26, P4, R27, R40, RZ ;  /* 0x000000281b1aa210 */ /* 0x002fc60007f9e0ff */
[----:B------:R-:W-:Y:S01]  /*3ec0*/  FFMA R34, R23, R4, R34 ;  /* 0x0000000417227223 */ /* 0x000fe20000000022 */
[----:B------:R-:W-:Y:S01]  /*3ed0*/  PRMT R23, RZ, 0x7610, R23 ;  /* 0x00007610ff177816 */ /* 0x000fe20000000017 */
[----:B------:R-:W-:Y:S02]  /*3ee0*/  @!P2 IMAD.X R27, R38, 0x1, R41, P4 ;  /* 0x00000001261ba824 */ /* 0x000fe400020e0629 */
[----:B------:R-:W1:Y:S01]  /*3ef0*/  @!P3 LDC.64 R38, c[0x0][0x5c0] ;  /* 0x00017000ff26bb82 */ /* 0x000e620000000a00 */
[----:B------:R-:W-:-:S05]  /*3f00*/  F2FP.SATFINITE.E4M3.F32.PACK_AB_MERGE_C R29, RZ, R34, RZ ;  /* 0x00000022ff1d723e */ /* 0x000fca00048070ff */
[----:B------:R2:W-:Y:S04]  /*3f10*/  @!P2 STG.E.U8 desc[UR20][R26.64], R29 ;  /* 0x0000001d1a00a986 */ /* 0x0005e8000c101114 */
[----:B------:R-:W3:Y:S01]  /*3f20*/  @!P3 LDG.E.U8 R23, desc[UR20][R30.64+0x1] ;  /* 0x000001141e17b981 */ /* 0x000ee2000c1e1100 */
[----:B0-----:R-:W-:Y:S02]  /*3f30*/  @!P3 IADD3 R33, P4, P5, R15, R20, R14 ;  /* 0x000000140f21b210 */ /* 0x001fe40007d9e00e */
[----:B------:R-:W-:Y:S02]  /*3f40*/  ISETP.LT.OR P2, PT, R25, 0x9, !P0 ;  /* 0x000000091900780c */ /* 0x000fe40004741670 */
[----:B------:R-:W-:Y:S02]  /*3f50*/  @!P3 IADD3.X R34, R12, R28, R11, P4, P5 ;  /* 0x0000001c0c22b210 */ /* 0x000fe400027ea40b */
[----:B---3--:R-:W-:-:S04]  /*3f60*/  LOP3.LUT R23, R23, 0xff, RZ, 0xc0, !PT ;  /* 0x000000ff17177812 */ /* 0x008fc800078ec0ff */
[----:B------:R-:W-:-:S05]  /*3f70*/  F2FP.F16.E4M3.UNPACK_B R23, R23 ;  /* 0x00000017ff17723e */ /* 0x000fca00020006ff */
[----:B------:R-:W-:-:S05]  /*3f80*/  HADD2.F32 R32, -RZ, R23.H0_H0 ;  /* 0x20000017ff207230 */ /* 0x000fca0000004100 */
[----:B------:R-:W-:Y:S01]  /*3f90*/  FMUL R23, R32, R5 ;  /* 0x0000000520177220 */ /* 0x000fe20000400000 */
[----:B-1----:R-:W-:-:S03]  /*3fa0*/  @!P3 IADD3 R32, P4, R33, R38, RZ ;  /* 0x000000262120b210 */ /* 0x002fc60007f9e0ff */
[----:B------:R-:W-:Y:S01]  /*3fb0*/  FFMA R23, R22, R4, R23 ;  /* 0x0000000416177223 */ /* 0x000fe20000000017 */
[----:B------:R-:W-:Y:S01]  /*3fc0*/  PRMT R22, RZ, 0x7610, R22 ;  /* 0x00007610ff167816 */ /* 0x000fe20000000016 */
[----:B------:R-:W-:Y:S02]  /*3fd0*/  @!P3 IMAD.X R33, R34, 0x1, R39, P4 ;  /* 0x000000012221b824 */ /* 0x000fe400020e0627 */
[----:B------:R-:W0:Y:S01]  /*3fe0*/  @!P2 LDC.64 R34, c[0x0][0x5c0] ;  /* 0x00017000ff22ab82 */ /* 0x000e220000000a00 */
[----:B--2---:R-:W-:-:S05]  /*3ff0*/  F2FP.SATFINITE.E4M3.F32.PACK_AB_MERGE_C R27, RZ, R23, RZ ;  /* 0x00000017ff1b723e */ /* 0x004fca00048070ff */
[----:B------:R1:W-:Y:S04]  /*4000*/  @!P3 STG.E.U8 desc[UR20][R32.64+0x1], R27 ;  /* 0x0000011b2000b986 */ /* 0x0003e8000c101114 */
[----:B------:R-:W2:Y:S01]  /*4010*/  @!P2 LDG.E.U8 R22, desc[UR20][R36.64+0x8] ;  /* 0x000008142416a981 */ /* 0x000ea2000c1e1100 */
[----:B------:R-:W-:-:S13]  /*4020*/  ISETP.LT.OR P0, PT, R25, 0xa, !P0 ;  /* 0x0000000a1900780c */ /* 0x000fda0004701670 */
[----:B-1----:R-:W1:Y:S01]  /*4030*/  @!P0 LDC.64 R32, c[0x0][0x5c0] ;  /* 0x00017000ff208b82 */ /* 0x002e620000000a00 */
[----:B--2---:R-:W-:-:S04]  /*4040*/  LOP3.LUT R22, R22, 0xff, RZ, 0xc0, !PT ;  /* 0x000000ff16167812 */ /* 0x004fc800078ec0ff */
[----:B------:R-:W-:-:S05]  /*4050*/  F2FP.F16.E4M3.UNPACK_B R22, R22 ;  /* 0x00000016ff16723e */ /* 0x000fca00020006ff */
[----:B------:R-:W-:-:S05]  /*4060*/  HADD2.F32 R22, -RZ, R22.H0_H0 ;  /* 0x20000016ff167230 */ /* 0x000fca0000004100 */
[----:B------:R-:W-:Y:S01]  /*4070*/  FMUL R26, R22, R5 ;  /* 0x00000005161a7220 */ /* 0x000fe20000400000 */
[----:B0-----:R-:W-:-:S03]  /*4080*/  @!P2 IADD3 R22, P3, P4, R20, R34, R15 ;  /* 0x000000221416a210 */ /* 0x001fc60007c7e00f */
[----:B------:R-:W-:Y:S01]  /*4090*/  FFMA R26, R19, R4, R26 ;  /* 0x00000004131a7223 */ /* 0x000fe2000000001a */
[----:B------:R-:W-:Y:S02]  /*40a0*/  @!P2 IADD3.X R23, R28, R35, R12, P3, P4 ;  /* 0x000000231c17a210 */ /* 0x000fe40001fe840c */
[----:B------:R-:W-:Y:S02]  /*40b0*/  PRMT R19, RZ, 0x7610, R19 ;  /* 0x00007610ff137816 */ /* 0x000fe40000000013 */
[----:B------:R-:W-:-:S05]  /*40c0*/  F2FP.SATFINITE.E4M3.F32.PACK_AB_MERGE_C R29, RZ, R26, RZ ;  /* 0x0000001aff1d723e */ /* 0x000fca00048070ff */
[----:B------:R0:W-:Y:S04]  /*40d0*/  @!P2 STG.E.U8 desc[UR20][R22.64+0x8], R29 ;  /* 0x0000081d1600a986 */ /* 0x0001e8000c101114 */
[----:B------:R-:W2:Y:S01]  /*40e0*/  @!P0 LDG.E.U8 R19, desc[UR20][R36.64+0x9] ;  /* 0x0000091424138981 */ /* 0x000ea2000c1e1100 */
[----:B------:R-:W-:Y:S02]  /*40f0*/  ISETP.LT.OR P2, PT, R25, 0x9, !P1 ;  /* 0x000000091900780c */ /* 0x000fe40004f41670 */
[----:B--2---:R-:W-:-:S04]  /*4100*/  LOP3.LUT R19, R19, 0xff, RZ, 0xc0, !PT ;  /* 0x000000ff13137812 */ /* 0x004fc800078ec0ff */
[----:B------:R-:W-:-:S05]  /*4110*/  F2FP.F16.E4M3.UNPACK_B R19, R19 ;  /* 0x00000013ff13723e */ /* 0x000fca00020006ff */
[----:B------:R-:W-:-:S05]  /*4120*/  HADD2.F32 R26, -RZ, R19.H0_H0 ;  /* 0x20000013ff1a7230 */ /* 0x000fca0000004100 */
[----:B------:R-:W-:Y:S01]  /*4130*/  FMUL R19, R26, R5 ;  /* 0x000000051a137220 */ /* 0x000fe20000400000 */
[----:B-1----:R-:W-:-:S03]  /*4140*/  @!P0 IADD3 R26, P3, P4, R20, R32, R15 ;  /* 0x00000020141a8210 */ /* 0x002fc60007c7e00f */
[----:B------:R-:W-:Y:S01]  /*4150*/  FFMA R19, R18, R4, R19 ;  /* 0x0000000412137223 */ /* 0x000fe20000000013 */
[----:B------:R-:W-:Y:S02]  /*4160*/  @!P0 IADD3.X R27, R28, R33, R12, P3, P4 ;  /* 0x000000211c1b8210 */ /* 0x000fe40001fe840c */
[----:B------:R-:W-:Y:S01]  /*4170*/  PRMT R18, RZ, 0x7610, R18 ;  /* 0x00007610ff127816 */ /* 0x000fe20000000012 */
[----:B------:R-:W1:Y:S01]  /*4180*/  @!P2 LDC.64 R32, c[0x0][0x5c0] ;  /* 0x00017000ff20ab82 */ /* 0x000e620000000a00 */
[----:B0-----:R-:W-:-:S05]  /*4190*/  F2FP.SATFINITE.E4M3.F32.PACK_AB_MERGE_C R23, RZ, R19, RZ ;  /* 0x00000013ff17723e */ /* 0x001fca00048070ff */
[----:B------:R0:W-:Y:S04]  /*41a0*/  @!P0 STG.E.U8 desc[UR20][R26.64+0x9], R23 ;  /* 0x000009171a008986 */ /* 0x0001e8000c101114 */
[----:B------:R-:W2:Y:S01]  /*41b0*/  @!P2 LDG.E.U8 R18, desc[UR20][R30.64+0x8] ;  /* 0x000008141e12a981 */ /* 0x000ea2000c1e1100 */
[----:B------:R-:W-:Y:S01]  /*41c0*/  @!P2 IADD3 R19, P0, P3, R15, R20, R14 ;  /* 0x000000140f13a210 */ /* 0x000fe20007b1e00e */
[----:B------:R-:W-:Y:S01]  /*41d0*/  BSSY B1, `(.L_x_37) ;  /* 0x000000f000017945 */ /* 0x000fe20003800000 */
[----:B------:R-:W-:Y:S02]  /*41e0*/  ISETP.LT.OR P1, PT, R25, 0xa, !P1 ;  /* 0x0000000a1900780c */ /* 0x000fe40004f21670 */
[----:B--2---:R-:W-:-:S04]  /*41f0*/  LOP3.LUT R18, R18, 0xff, RZ, 0xc0, !PT ;  /* 0x000000ff12127812 */ /* 0x004fc800078ec0ff */
[----:B------:R-:W-:-:S05]  /*4200*/  F2FP.F16.E4M3.UNPACK_B R18, R18 ;  /* 0x00000012ff12723e */ /* 0x000fca00020006ff */
[----:B------:R-:W-:-:S05]  /*4210*/  HADD2.F32 R18, -RZ, R18.H0_H0 ;  /* 0x20000012ff127230 */ /* 0x000fca0000004100 */
[----:B------:R-:W-:Y:S01]  /*4220*/  FMUL R22, R18, R5 ;  /* 0x0000000512167220 */ /* 0x000fe20000400000 */
[----:B-1----:R-:W-:Y:S02]  /*4230*/  @!P2 IADD3 R18, P4, R19, R32, RZ ;  /* 0x000000201312a210 */ /* 0x002fe40007f9e0ff */
[----:B------:R-:W-:Y:S01]  /*4240*/  @!P2 IADD3.X R32, R12, R28, R11, P0, P3 ;  /* 0x0000001c0c20a210 */ /* 0x000fe200007e640b */
[----:B------:R-:W-:Y:S01]  /*4250*/  FFMA R22, R17, R4, R22 ;  /* 0x0000000411167223 */ /* 0x000fe20000000016 */
[----:B------:R-:W-:-:S03]  /*4260*/  PRMT R17, RZ, 0x7610, R17 ;  /* 0x00007610ff117816 */ /* 0x000fc60000000011 */
[----:B------:R-:W-:Y:S01]  /*4270*/  @!P2 IMAD.X R19, R32, 0x1, R33, P4 ;  /* 0x000000012013a824 */ /* 0x000fe200020e0621 */
[----:B0-----:R-:W-:-:S05]  /*4280*/  F2FP.SATFINITE.E4M3.F32.PACK_AB_MERGE_C R23, RZ, R22, RZ ;  /* 0x00000016ff17723e */ /* 0x001fca00048070ff */
[----:B------:R0:W-:Y:S01]  /*4290*/  @!P2 STG.E.U8 desc[UR20][R18.64+0x8], R23 ;  /* 0x000008171200a986 */ /* 0x0001e2000c101114 */
[----:B------:R-:W-:Y:S05]  /*42a0*/  @P1 BRA `(.L_x_38) ;  /* 0x0000000000041947 */ /* 0x000fea0003800000 */
[----:B------:R1:W5:Y:S02]  /*42b0*/  LDG.E.U8 R17, desc[UR20][R30.64+0x9] ;  /* 0x000009141e117981 */ /* 0x000364000c1e1100 */
.L_x_38:
[----:B------:R-:W-:Y:S05]  /*42c0*/  BSYNC B1 ;  /* 0x0000000000017941 */ /* 0x000fea0003800000 */
.L_x_37:
[----:B------:R-:W-:Y:S05]  /*42d0*/  @P1 BRA `(.L_x_39) ;  /* 0x0000000c00ac1947 */ /* 0x000fea0003800000 */
[----:B-----5:R-:W-:Y:S01]  /*42e0*/  LOP3.LUT R17, R17, 0xff, RZ, 0xc0, !PT ;  /* 0x000000ff11117812 */ /* 0x020fe200078ec0ff */
[----:B------:R-:W-:Y:S01]  /*42f0*/  ULDC.64 UR6, c[0x0][0x5c0] ;  /* 0x0001700000067ab9 */ /* 0x000fe20000000a00 */
[----:B0-----:R-:W-:Y:S02]  /*4300*/  IADD3 R19, P0, P1, R15, R20, R14 ;  /* 0x000000140f137210 */ /* 0x001fe4000791e00e */
[----:B------:R-:W-:Y:S02]  /*4310*/  F2FP.F16.E4M3.UNPACK_B R17, R17 ;  /* 0x00000011ff11723e */ /* 0x000fe400020006ff */
[----:B------:R-:W-:-:S03]  /*4320*/  IADD3.X R28, R12, R28, R11, P0, P1 ;  /* 0x0000001c0c1c7210 */ /* 0x000fc600007e240b */
[----:B------:R-:W-:-:S05]  /*4330*/  HADD2.F32 R18, -RZ, R17.H0_H0 ;  /* 0x20000011ff127230 */ /* 0x000fca0000004100 */
[----:B------:R-:W-:Y:S01]  /*4340*/  FMUL R17, R18, R5 ;  /* 0x0000000512117220 */ /* 0x000fe20000400000 */
[----:B------:R-:W-:-:S03]  /*4350*/  IADD3 R18, P0, R19, UR6, RZ ;  /* 0x0000000613127c10 */ /* 0x000fc6000ff1e0ff */
[----:B------:R-:W-:Y:S01]  /*4360*/  FFMA R17, R16, R4, R17 ;  /* 0x0000000410117223 */ /* 0x000fe20000000011 */
[----:B------:R-:W-:-:S04]  /*4370*/  IADD3.X R19, R28, UR7, RZ, P0, !PT ;  /* 0x000000071c137c10 */ /* 0x000fc800087fe4ff */
[----:B------:R-:W-:-:S05]  /*4380*/  F2FP.SATFINITE.E4M3.F32.PACK_AB_MERGE_C R17, RZ, R17, RZ ;  /* 0x00000011ff11723e */ /* 0x000fca00048070ff */
[----:B------:R3:W-:Y:S01]  /*4390*/  STG.E.U8 desc[UR20][R18.64+0x9], R17 ;  /* 0x0000091112007986 */ /* 0x0007e2000c101114 */
[----:B------:R-:W-:Y:S05]  /*43a0*/  BRA `(.L_x_39) ;  /* 0x0000000c00787947 */ /* 0x000fea0003800000 */
.L_x_36:
[----:B------:R-:W-:Y:S01]  /*43b0*/  ISETP.GE.AND P0, PT, R29, 0x9, PT ;  /* 0x000000091d00780c */ /* 0x000fe20003f06270 */
[-C--:B--2---:R-:W-:Y:S01]  /*43c0*/  FMUL R71, R71, R4.reuse ;  /* 0x0000000447477220 */ /* 0x084fe20000400000 */
[-C--:B------:R-:W-:Y:S01]  /*43d0*/  FMUL R64, R64, R4.reuse ;  /* 0x0000000440407220 */ /* 0x080fe20000400000 */
[-C--:B------:R-:W-:Y:S01]  /*43e0*/  FMUL R63, R63, R4.reuse ;  /* 0x000000043f3f7220 */ /* 0x080fe20000400000 */
[C---:B------:R-:W-:Y:S01]  /*43f0*/  ISETP.LT.OR P5, PT, R25.reuse, 0x1, !P0 ;  /* 0x000000011900780c */ /* 0x040fe200047a1670 */
[-C--:B------:R-:W-:Y:S01]  /*4400*/  FMUL R62, R62, R4.reuse ;  /* 0x000000043e3e7220 */ /* 0x080fe20000400000 */
[----:B------:R-:W-:Y:S01]  /*4410*/  ISETP.LT.OR P4, PT, R25, 0x2, !P0 ;  /* 0x000000021900780c */ /* 0x000fe20004781670 */
[-C--:B------:R-:W-:Y:S01]  /*4420*/  FMUL R61, R61, R4.reuse ;  /* 0x000000043d3d7220 */ /* 0x080fe20000400000 */
[C---:B------:R-:W-:Y:S01]  /*4430*/  ISETP.LT.OR P3, PT, R25.reuse, 0x9, !P0 ;  /* 0x000000091900780c */ /* 0x040fe20004761670 */
[-C--:B------:R-:W-:Y:S01]  /*4440*/  FMUL R60, R60, R4.reuse ;  /* 0x000000043c3c7220 */ /* 0x080fe20000400000 */
[----:B------:R-:W-:Y:S01]  /*4450*/  ISETP.LT.OR P2, PT, R25, 0xa, !P0 ;  /* 0x0000000a1900780c */ /* 0x000fe20004741670 */
[-C--:B------:R-:W-:Y:S01]  /*4460*/  FMUL R59, R59, R4.reuse ;  /* 0x000000043b3b7220 */ /* 0x080fe20000400000 */
[----:B------:R-:W-:Y:S01]  /*4470*/  P2R R40, PR, RZ, 0x8 ;  /* 0x00000008ff287803 */ /* 0x000fe20000000000 */
[-C--:B------:R-:W-:Y:S01]  /*4480*/  FMUL R58, R58, R4.reuse ;  /* 0x000000043a3a7220 */ /* 0x080fe20000400000 */
[----:B------:R-:W-:Y:S01]  /*4490*/  P2R R89, PR, RZ, 0x4 ;  /* 0x00000004ff597803 */ /* 0x000fe20000000000 */
[-C--:B------:R-:W-:Y:S01]  /*44a0*/  FMUL R57, R57, R4.reuse ;  /* 0x0000000439397220 */ /* 0x080fe20000400000 */
[----:B------:R-:W-:Y:S01]  /*44b0*/  P2R R88, PR, RZ, 0x20 ;  /* 0x00000020ff587803 */ /* 0x000fe20000000000 */
[----:B------:R-:W0:Y:S01]  /*44c0*/  @!P5 LDC.64 R42, c[0x0][0x5c0] ;  /* 0x00017000ff2adb82 */ /* 0x000e220000000a00 */
[----:B------:R-:W-:Y:S01]  /*44d0*/  P2R R21, PR, RZ, 0x10 ;  /* 0x00000010ff157803 */ /* 0x000fe20000000000 */
[-C--:B------:R-:W-:Y:S01]  /*44e0*/  FMUL R56, R56, R4.reuse ;  /* 0x0000000438387220 */ /* 0x080fe20000400000 */
[----:B------:R-:W-:Y:S01]  /*44f0*/  F2FP.SATFINITE.E4M3.F32.PACK_AB_MERGE_C R71, RZ, R71, RZ ;  /* 0x00000047ff47723e */ /* 0x000fe200048070ff */
[-C--:B------:R-:W-:Y:S01]  /*4500*/  FMUL R55, R55, R4.reuse ;  /* 0x0000000437377220 */ /* 0x080fe20000400000 */
[----:B------:R-:W-:Y:S01]  /*4510*/  F2FP.SATFINITE.E4M3.F32.PACK_AB_MERGE_C R63, RZ, R63, RZ ;  /* 0x0000003fff3f723e */ /* 0x000fe200048070ff */
[-C--:B------:R-:W-:Y:S01]  /*4520*/  FMUL R54, R54, R4.reuse ;  /* 0x0000000436367220 */ /* 0x080fe20000400000 */
[----:B------:R-:W-:Y:S01]  /*4530*/  F2FP.SATFINITE.E4M3.F32.PACK_AB_MERGE_C R61, RZ, R61, RZ ;  /* 0x0000003dff3d723e */ /* 0x000fe200048070ff */
[----:B------:R-:W1:Y:S01]  /*4540*/  @!P4 LDC.64 R44, c[0x0][0x5c0] ;  /* 0x00017000ff2ccb82 */ /* 0x000e620000000a00 */
[----:B------:R-:W-:Y:S01]  /*4550*/  F2FP.SATFINITE.E4M3.F32.PACK_AB_MERGE_C R59, RZ, R59, RZ ;  /* 0x0000003bff3b723e */ /* 0x000fe200048070ff */
[-C--:B------:R-:W-:Y:S01]  /*4560*/  FMUL R53, R53, R4.reuse ;  /* 0x0000000435357220 */ /* 0x080fe20000400000 */
[----:B------:R-:W-:Y:S01]  /*4570*/  F2FP.SATFINITE.E4M3.F32.PACK_AB_MERGE_C R57, RZ, R57, RZ ;  /* 0x00000039ff39723e */ /* 0x000fe200048070ff */
[-C--:B------:R-:W-:Y:S01]  /*4580*/  FMUL R52, R52, R4.reuse ;  /* 0x0000000434347220 */ /* 0x080fe20000400000 */
[----:B------:R-:W-:Y:S01]  /*4590*/  F2FP.SATFINITE.E4M3.F32.PACK_AB_MERGE_C R55, RZ, R55, RZ ;  /* 0x00000037ff37723e */ /* 0x000fe200048070ff */
[-C--:B------:R-:W-:Y:S01]  /*45a0*/  FMUL R51, R51, R4.reuse ;  /* 0x0000000433337220 */ /* 0x080fe20000400000 */
[----:B------:R-:W-:Y:S01]  /*45b0*/  F2FP.SATFINITE.E4M3.F32.PACK_AB_MERGE_C R53, RZ, R53, RZ ;  /* 0x00000035ff35723e */ /* 0x000fe200048070ff */
[----:B------:R-:W2:Y:S01]  /*45c0*/  @!P3 LDC.64 R46, c[0x0][0x5c0] ;  /* 0x00017000ff2ebb82 */ /* 0x000ea20000000a00 */
[-C--:B------:R-:W-:Y:S01]  /*45d0*/  FMUL R50, R50, R4.reuse ;  /* 0x0000000432327220 */ /* 0x080fe20000400000 */
[-C--:B------:R-:W-:Y:S01]  /*45e0*/  FMUL R49, R49, R4.reuse ;  /* 0x0000000431317220 */ /* 0x080fe20000400000 */
[----:B------:R-:W-:Y:S01]  /*45f0*/  F2FP.SATFINITE.E4M3.F32.PACK_AB_MERGE_C R51, RZ, R51, RZ ;  /* 0x00000033ff33723e */ /* 0x000fe200048070ff */
[-C--:B------:R-:W-:Y:S01]  /*4600*/  FMUL R48, R48, R4.reuse ;  /* 0x0000000430307220 */ /* 0x080fe20000400000 */
[-C--:B------:R-:W-:Y:S01]  /*4610*/  FMUL R23, R23, R4.reuse ;  /* 0x0000000417177220 */ /* 0x080fe20000400000 */
[----:B------:R-:W-:Y:S01]  /*4620*/  FMUL R22, R22, R4 ;  /* 0x0000000416167220 */ /* 0x000fe20000400000 */
[----:B------:R-:W-:Y:S01]  /*4630*/  F2FP.SATFINITE.E4M3.F32.PACK_AB_MERGE_C R49, RZ, R49, RZ ;  /* 0x00000031ff31723e */ /* 0x000fe200048070ff */
[----:B------:R-:W3:Y:S01]  /*4640*/  @!P2 LDC.64 R66, c[0x0][0x5c0] ;  /* 0x00017000ff42ab82 */ /* 0x000ee20000000a00 */
[----:B0-----:R-:W-:Y:S01]  /*4650*/  @!P5 IADD3 R42, P0, P1, R20, R42, R14 ;  /* 0x0000002a142ad210 */ /* 0x001fe2000791e00e */
[-C--:B------:R-:W-:Y:S01]  /*4660*/  FMUL R19, R19, R4.reuse ;  /* 0x0000000413137220 */ /* 0x080fe20000400000 */
[-C--:B------:R-:W-:Y:S01]  /*4670*/  FMUL R17, R17, R4.reuse ;  /* 0x0000000411117220 */ /* 0x080fe20000400000 */
[----:B------:R-:W-:Y:S01]  /*4680*/  FMUL R16, R16, R4 ;  /* 0x0000000410107220 */ /* 0x000fe20000400000 */
[----:B------:R-:W-:-:S02]  /*4690*/  @!P5 IADD3.X R43, R28, R43, R11, P0, P1 ;  /* 0x0000002b1c2bd210 */ /* 0x000fc400007e240b */
[--C-:B-1----:R-:W-:Y:S02]  /*46a0*/  @!P4 IADD3 R44, P0, P1, R20, R44, R14.reuse ;  /* 0x0000002c142cc210 */ /* 0x102fe4000791e00e */
[----:B------:R-:W-:Y:S02]  /*46b0*/  F2FP.SATFINITE.E4M3.F32.PACK_AB_MERGE_C R17, RZ, R17, RZ ;  /* 0x00000011ff11723e */ /* 0x000fe400048070ff */
[----:B------:R-:W-:Y:S02]  /*46c0*/  @!P4 IADD3.X R45, R28, R45, R11, P0, P1 ;  /* 0x0000002d1c2dc210 */ /* 0x000fe400007e240b */
[----:B--2---:R-:W-:-:S04]  /*46d0*/  @!P3 IADD3 R46, P0, P1, R20, R46, R14 ;  /* 0x0000002e142eb210 */ /* 0x004fc8000791e00e */
[----:B------:R-:W-:Y:S02]  /*46e0*/  @!P3 IADD3.X R47, R28, R47, R11, P0, P1 ;  /* 0x0000002f1c2fb210 */ /* 0x000fe400007e240b */
[----:B---3--:R-:W-:-:S04]  /*46f0*/  @!P2 IADD3 R66, P0, P1, R20, R66, R14 ;  /* 0x000000421442a210 */ /* 0x008fc8000791e00e */
[----:B------:R-:W-:Y:S02]  /*4700*/  @!P2 IADD3.X R67, R28, R67, R11, P0, P1 ;  /* 0x000000431c43a210 */ /* 0x000fe400007e240b */
[----:B------:R-:W-:-:S04]  /*4710*/  ISETP.GE.AND P0, PT, R29, 0x81, PT ;  /* 0x000000811d00780c */ /* 0x000fc80003f06270 */
[----:B------:R-:W-:-:S04]  /*4720*/  ISETP.LT.OR P3, PT, R25, 0x1, !P0 ;  /* 0x000000011900780c */ /* 0x000fc80004761670 */
[----:B------:R-:W-:-:S09]  /*4730*/  P2R R90, PR, RZ, 0x8 ;  /* 0x00000008ff5a7803 */ /* 0x000fd20000000000 */
[----:B------:R-:W0:Y:S02]  /*4740*/  @!P3 LDC.64 R68, c[0x0][0x5c0] ;  /* 0x00017000ff44bb82 */ /* 0x000e240000000a00 */
[----:B0-----:R-:W-:-:S04]  /*4750*/  @!P3 IADD3 R68, P1, P2, R20, R68, R13 ;  /* 0x000000441444b210 */ /* 0x001fc80007a3e00d */
[----:B------:R-:W-:Y:S02]  /*4760*/  @!P3 IADD3.X R69, R28, R69, R10, P1, P2 ;  /* 0x000000451c45b210 */ /* 0x000fe40000fe440a */
        /* <DEDUP_REMOVED lines=10> */
[----:B------:R-:W-:Y:S02]  /*4810*/  ISETP.LT.OR P3, PT, R25, 0xa, !P0 ;  /* 0x0000000a1900780c */ /* 0x000fe40004761670 */
[----:B------:R-:W-:Y:S02]  /*4820*/  ISETP.GE.AND P2, PT, R29, 0x101, PT ;  /* 0x000001011d00780c */ /* 0x000fe40003f46270 */
[----:B------:R-:W-:-:S09]  /*4830*/  P2R R93, PR, RZ, 0x8 ;  /* 0x00000008ff5d7803 */ /* 0x000fd20000000000 */
[----:B------:R-:W0:Y:S02]  /*4840*/  @!P3 LDC.64 R32, c[0x0][0x5c0] ;  /* 0x00017000ff20bb82 */ /* 0x000e240000000a00 */
[----:B0-----:R-:W-:-:S04]  /*4850*/  @!P3 IADD3 R32, P0, P1, R20, R32, R13 ;  /* 0x000000201420b210 */ /* 0x001fc8000791e00d */
[----:B------:R-:W-:Y:S02]  /*4860*/  @!P3 IADD3.X R33, R28, R33, R10, P0, P1 ;  /* 0x000000211c21b210 */ /* 0x000fe400007e240a */
[C---:B------:R-:W-:Y:S02]  /*4870*/  ISETP.LT.OR P3, PT, R25.reuse, 0x1, !P2 ;  /* 0x000000011900780c */ /* 0x040fe40005761670 */
[----:B------:R-:W-:Y:S02]  /*4880*/  ISETP.LT.OR P2, PT, R25, 0x2, !P2 ;  /* 0x000000021900780c */ /* 0x000fe40005741670 */
[----:B------:R-:W-:Y:S02]  /*4890*/  P2R R94, PR, RZ, 0x8 ;  /* 0x00000008ff5e7803 */ /* 0x000fe40000000000 */
[----:B------:R-:W-:-:S07]  /*48a0*/  P2R R95, PR, RZ, 0x4 ;  /* 0x00000004ff5f7803 */ /* 0x000fce0000000000 */
[----:B------:R-:W0:Y:S08]  /*48b0*/  @!P3 LDC.64 R30, c[0x0][0x5c0] ;  /* 0x00017000ff1ebb82 */ /* 0x000e300000000a00 */
[----:B------:R-:W1:Y:S01]  /*48c0*/  @!P2 LDC.64 R26, c[0x0][0x5c0] ;  /* 0x00017000ff1aab82 */ /* 0x000e620000000a00 */
[----:B0-----:R-:W-:-:S04]  /*48d0*/  @!P3 IADD3 R30, P0, P1, R20, R30, R15 ;  /* 0x0000001e141eb210 */ /* 0x001fc8000791e00f */
[----:B------:R-:W-:Y:S02]  /*48e0*/  @!P3 IADD3.X R31, R28, R31, R12, P0, P1 ;  /* 0x0000001f1c1fb210 */ /* 0x000fe400007e240c */
[----:B-1----:R-:W-:-:S04]  /*48f0*/  @!P2 IADD3 R26, P0, P1, R20, R26, R15 ;  /* 0x0000001a141aa210 */ /* 0x002fc8000791e00f */
[----:B------:R-:W-:Y:S02]  /*4900*/  @!P2 IADD3.X R27, R28, R27, R12, P0, P1 ;  /* 0x0000001b1c1ba210 */ /* 0x000fe400007e240c */
[----:B------:R-:W-:-:S04]  /*4910*/  ISETP.GE.AND P2, PT, R29, 0x89, PT ;  /* 0x000000891d00780c */ /* 0x000fc80003f46270 */
[C---:B------:R-:W-:Y:S02]  /*4920*/  ISETP.LT.OR P5, PT, R25.reuse, 0x1, !P2 ;  /* 0x000000011900780c */ /* 0x040fe400057a1670 */
[C---:B------:R-:W-:Y:S02]  /*4930*/  ISETP.LT.OR P4, PT, R25.reuse, 0x2, !P2 ;  /* 0x000000021900780c */ /* 0x040fe40005781670 */
[C---:B------:R-:W-:Y:S02]  /*4940*/  ISETP.LT.OR P3, PT, R25.reuse, 0x9, !P2 ;  /* 0x000000091900780c */ /* 0x040fe40005761670 */
[----:B------:R-:W-:Y:S02]  /*4950*/  ISETP.LT.OR P2, PT, R25, 0xa, !P2 ;  /* 0x0000000a1900780c */ /* 0x000fe40005741670 */
[----:B------:R-:W-:Y:S02]  /*4960*/  P2R R87, PR, RZ, 0x20 ;  /* 0x00000020ff577803 */ /* 0x000fe40000000000 */
[----:B------:R-:W-:-:S02]  /*4970*/  P2R R84, PR, RZ, 0x4 ;  /* 0x00000004ff547803 */ /* 0x000fc40000000000 */
[----:B------:R-:W-:Y:S02]  /*4980*/  P2R R85, PR, RZ, 0x8 ;  /* 0x00000008ff557803 */ /* 0x000fe40000000000 */
[C-C-:B------:R-:W-:Y:S02]  /*4990*/  @!P5 IADD3 R73, P0, P1, R13.reuse, R20, R14.reuse ;  /* 0x000000140d49d210 */ /* 0x140fe4000791e00e */
[----:B------:R-:W-:Y:S02]  /*49a0*/  P2R R86, PR, RZ, 0x10 ;  /* 0x00000010ff567803 */ /* 0x000fe40000000000 */
[----:B------:R-:W-:Y:S02]  /*49b0*/  @!P5 IADD3.X R70, R10, R28, R11, P0, P1 ;  /* 0x0000001c0a46d210 */ /* 0x000fe400007e240b */
[----:B------:R-:W-:Y:S02]  /*49c0*/  @!P4 IADD3 R75, P0, P1, R13, R20, R14 ;  /* 0x000000140d4bc210 */ /* 0x000fe4000791e00e */
[----:B------:R-:W-:-:S02]  /*49d0*/  ISETP.GE.AND P5, PT, R29, 0x109, PT ;  /* 0x000001091d00780c */ /* 0x000fc40003fa6270 */
[----:B------:R-:W-:Y:S02]  /*49e0*/  @!P4 IADD3.X R72, R10, R28, R11, P0, P1 ;  /* 0x0000001c0a48c210 */ /* 0x000fe400007e240b */
[----:B------:R-:W-:-:S04]  /*49f0*/  @!P3 IADD3 R77, P1, P0, R13, R20, R14 ;  /* 0x000000140d4db210 */ /* 0x000fc8000783e00e */
[----:B------:R-:W-:Y:S02]  /*4a00*/  @!P3 IADD3.X R74, R10, R28, R11, P1, P0 ;  /* 0x0000001c0a4ab210 */ /* 0x000fe40000fe040b */
[----:B------:R-:W-:-:S04]  /*4a10*/  @!P2 IADD3 R79, P1, P0, R13, R20, R14 ;  /* 0x000000140d4fa210 */ /* 0x000fc8000783e00e */
[----:B------:R-:W-:Y:S02]  /*4a20*/  @!P2 IADD3.X R76, R10, R28, R11, P1, P0 ;  /* 0x0000001c0a4ca210 */ /* 0x000fe40000fe040b */
[----:B------:R-:W-:-:S04]  /*4a30*/  ISETP.LT.OR P0, PT, R25, 0x1, !P5 ;  /* 0x000000011900780c */ /* 0x000fc80006f01670 */
[----:B------:R-:W-:-:S09]  /*4a40*/  P2R R82, PR, RZ, 0x1 ;  /* 0x00000001ff527803 */ /* 0x000fd20000000000 */
[----:B------:R-:W-:-:S04]  /*4a50*/  @!P0 IADD3 R81, P6, P1, R15, R20, R14 ;  /* 0x000000140f518210 */ /* 0x000fc800079de00e */
[----:B------:R-:W-:Y:S02]  /*4a60*/  @!P0 IADD3.X R78, R12, R28, R11, P6, P1 ;  /* 0x0000001c0c4e8210 */ /* 0x000fe400037e240b */
[----:B------:R-:W-:Y:S02]  /*4a70*/  ISETP.LT.OR P1, PT, R25, 0x2, !P5 ;  /* 0x000000021900780c */ /* 0x000fe40006f21670 */
[----:B------:R-:W-:Y:S02]  /*4a80*/  ISETP.NE.AND P0, PT, R21, RZ, PT ;  /* 0x000000ff1500720c */ /* 0x000fe40003f05270 */
[----:B------:R-:W-:Y:S02]  /*4a90*/  F2FP.SATFINITE.E4M3.F32.PACK_AB_MERGE_C R21, RZ, R64, RZ ;  /* 0x00000040ff15723e */ /* 0x000fe400048070ff */
[----:B------:R-:W-:-:S07]  /*4aa0*/  ISETP.NE.AND P5, PT, R90, RZ, PT ;  /* 0x000000ff5a00720c */ /* 0x000fce0003fa5270 */
[----:B------:R-:W-:-:S04]  /*4ab0*/  @!P1 IADD3 R83, P2, P6, R15, R20, R14 ;  /* 0x000000140f539210 */ /* 0x000fc80007e5e00e */
[----:B------:R-:W-:Y:S02]  /*4ac0*/  @!P1 IADD3.X R80, R12, R28, R11, P2, P6 ;  /* 0x0000001c0c509210 */ /* 0x000fe400017ec40b */
[----:B------:R-:W-:-:S04]  /*4ad0*/  ISETP.GE.AND P2, PT, R29, 0x1, PT ;  /* 0x000000011d00780c */ /* 0x000fc80003f46270 */
[----:B------:R-:W-:-:S13]  /*4ae0*/  ISETP.LT.OR P6, PT, R25, 0x1, !P2 ;  /* 0x000000011900780c */ /* 0x000fda00057c1670 */
[----:B------:R-:W0:Y:S02]  /*4af0*/  @!P6 LDC.64 R38, c[0x0][0x5c0] ;  /* 0x00017000ff26eb82 */ /* 0x000e240000000a00 */
[----:B0-----:R-:W-:-:S05]  /*4b00*/  @!P6 IADD3 R38, P3, R20, R38, RZ ;  /* 0x000000261426e210 */ /* 0x001fca0007f7e0ff */
[----:B------:R-:W-:Y:S01]  /*4b10*/  @!P6 IMAD.X R39, R28, 0x1, R39, P3 ;  /* 0x000000011c27e824 */ /* 0x000fe200018e0627 */
[----:B------:R-:W-:-:S04]  /*4b20*/  ISETP.NE.AND P3, PT, R40, RZ, PT ;  /* 0x000000ff2800720c */ /* 0x000fc80003f65270 */
[----:B------:R0:W-:Y:S01]  /*4b30*/  @!P6 STG.E.U8 desc[UR20][R38.64], R71 ;  /* 0x000000472600e986 */ /* 0x0001e2000c101114 */
[----:B------:R-:W-:Y:S02]  /*4b40*/  ISETP.LT.OR P6, PT, R25, 0x2, !P2 ;  /* 0x000000021900780c */ /* 0x000fe400057c1670 */
[----:B0-----:R-:W-:-:S11]  /*4b50*/  F2FP.SATFINITE.E4M3.F32.PACK_AB_MERGE_C R71, RZ, R62, RZ ;  /* 0x0000003eff47723e */ /* 0x001fd600048070ff */
[----:B------:R-:W0:Y:S02]  /*4b60*/  @!P6 LDC.64 R40, c[0x0][0x5c0] ;  /* 0x00017000ff28eb82 */ /* 0x000e240000000a00 */
[----:B0-----:R-:W-:-:S05]  /*4b70*/  @!P6 IADD3 R40, P4, R20, R40, RZ ;  /* 0x000000281428e210 */ /* 0x001fca0007f9e0ff */
[----:B------:R-:W-:Y:S01]  /*4b80*/  @!P6 IMAD.X R41, R28, 0x1, R41, P4 ;  /* 0x000000011c29e824 */ /* 0x000fe200020e0629 */
[----:B------:R-:W-:-:S04]  /*4b90*/  ISETP.NE.AND P4, PT, R89, RZ, PT ;  /* 0x000000ff5900720c */ /* 0x000fc80003f85270 */
[----:B------:R0:W-:Y:S01]  /*4ba0*/  @!P6 STG.E.U8 desc[UR20][R40.64+0x1], R21 ;  /* 0x000001152800e986 */ /* 0x0001e2000c101114 */
[----:B------:R-:W-:Y:S02]  /*4bb0*/  ISETP.NE.AND P6, PT, R88, RZ, PT ;  /* 0x000000ff5800720c */ /* 0x000fe40003fc5270 */
[----:B0-----:R-:W-:-:S11]  /*4bc0*/  F2FP.SATFINITE.E4M3.F32.PACK_AB_MERGE_C R21, RZ, R60, RZ ;  /* 0x0000003cff15723e */ /* 0x001fd600048070ff */
[----:B------:R0:W-:Y:S01]  /*4bd0*/  @!P6 STG.E.U8 desc[UR20][R42.64], R63 ;  /* 0x0000003f2a00e986 */ /* 0x0001e2000c101114 */
[----:B------:R-:W-:-:S03]  /*4be0*/  ISETP.LT.OR P6, PT, R25, 0x9, !P2 ;  /* 0x000000091900780c */ /* 0x000fc600057c1670 */
[----:B------:R-:W-:Y:S01]  /*4bf0*/  @!P0 STG.E.U8 desc[UR20][R44.64+0x1], R71 ;  /* 0x000001472c008986 */ /* 0x000fe2000c101114 */
[----:B0-----:R-:W-:-:S09]  /*4c00*/  F2FP.SATFINITE.E4M3.F32.PACK_AB_MERGE_C R43, RZ, R58, RZ ;  /* 0x0000003aff2b723e */ /* 0x001fd200048070ff */
[----:B------:R-:W0:Y:S02]  /*4c10*/  @!P6 LDC.64 R38, c[0x0][0x5c0] ;  /* 0x00017000ff26eb82 */ /* 0x000e240000000a00 */
[----:B0-----:R-:W-:-:S05]  /*4c20*/  @!P6 IADD3 R38, P0, R20, R38, RZ ;  /* 0x000000261426e210 */ /* 0x001fca0007f1e0ff */
[----:B------:R-:W-:Y:S01]  /*4c30*/  @!P6 IMAD.X R39, R28, 0x1, R39, P0 ;  /* 0x000000011c27e824 */ /* 0x000fe200000e0627 */
[----:B------:R-:W-:-:S04]  /*4c40*/  ISETP.NE.AND P0, PT, R82, RZ, PT ;  /* 0x000000ff5200720c */ /* 0x000fc80003f05270 */
[----:B------:R-:W-:Y:S01]  /*4c50*/  @!P6 STG.E.U8 desc[UR20][R38.64+0x8], R61 ;  /* 0x0000083d2600e986 */ /* 0x000fe2000c101114 */
[----:B------:R-:W-:-:S13]  /*4c60*/  ISETP.LT.OR P6, PT, R25, 0xa, !P2 ;  /* 0x0000000a1900780c */ /* 0x000fda00057c1670 */
[----:B------:R-:W0:Y:S02]  /*4c70*/  @!P6 LDC.64 R40, c[0x0][0x5c0] ;  /* 0x00017000ff28eb82 */ /* 0x000e240000000a00 */
[----:B0-----:R-:W-:-:S05]  /*4c80*/  @!P6 IADD3 R40, P2, R20, R40, RZ ;  /* 0x000000281428e210 */ /* 0x001fca0007f5e0ff */
[----:B------:R-:W-:Y:S01]  /*4c90*/  @!P6 IMAD.X R41, R28, 0x1, R41, P2 ;  /* 0x000000011c29e824 */ /* 0x000fe200010e0629 */
[----:B------:R-:W-:-:S04]  /*4ca0*/  ISETP.NE.AND P2, PT, R84, RZ, PT ;  /* 0x000000ff5400720c */ /* 0x000fc80003f45270 */
[----:B------:R0:W-:Y:S01]  /*4cb0*/  @!P6 STG.E.U8 desc[UR20][R40.64+0x9], R21 ;  /* 0x000009152800e986 */ /* 0x0001e2000c101114 */
[----:B------:R-:W-:-:S03]  /*4cc0*/  ISETP.NE.AND P6, PT, R91, RZ, PT ;  /* 0x000000ff5b00720c */ /* 0x000fc60003fc5270 */
[----:B------:R-:W-:Y:S01]  /*4cd0*/  @!P3 STG.E.U8 desc[UR20][R46.64+0x8], R59 ;  /* 0x0000083b2e00b986 */ /* 0x000fe2000c101114 */
[----:B------:R-:W-:-:S03]  /*4ce0*/  ISETP.NE.AND P3, PT, R85, RZ, PT ;  /* 0x000000ff5500720c */ /* 0x000fc60003f65270 */
[----:B------:R-:W-:Y:S01]  /*4cf0*/  @!P4 STG.E.U8 desc[UR20][R66.64+0x9], R43 ;  /* 0x0000092b4200c986 */ /* 0x000fe2000c101114 */
[----:B------:R-:W-:-:S03]  /*4d00*/  ISETP.NE.AND P4, PT, R86, RZ, PT ;  /* 0x000000ff5600720c */ /* 0x000fc60003f85270 */
[----:B------:R-:W-:Y:S01]  /*4d10*/  @!P5 STG.E.U8 desc[UR20][R68.64], R57 ;  /* 0x000000394400d986 */ /* 0x000fe2000c101114 */
[----:B------:R-:W-:Y:S02]  /*4d20*/  ISETP.NE.AND P5, PT, R87, RZ, PT ;  /* 0x000000ff5700720c */ /* 0x000fe40003fa5270 */
[----:B0-----:R-:W-:-:S05]  /*4d30*/  F2FP.SATFINITE.E4M3.F32.PACK_AB_MERGE_C R21, RZ, R56, RZ ;  /* 0x00000038ff15723e */ /* 0x001fca00048070ff */
[----:B------:R0:W-:Y:S02]  /*4d40*/  @!P6 STG.E.U8 desc[UR20][R36.64+0x1], R21 ;  /* 0x000001152400e986 */ /* 0x0001e4000c101114 */
[----:B------:R-:W1:Y:S08]  /*4d50*/  @!P4 LDC.64 R40, c[0x0][0x5c0] ;  /* 0x00017000ff28cb82 */ /* 0x000e700000000a00 */
[----:B------:R-:W2:Y:S01]  /*4d60*/  @!P5 LDC.64 R38, c[0x0][0x5c0] ;  /* 0x00017000ff26db82 */ /* 0x000ea20000000a00 */
[----:B0-----:R-:W-:-:S07]  /*4d70*/  F2FP.SATFINITE.E4M3.F32.PACK_AB_MERGE_C R21, RZ, R54, RZ ;  /* 0x00000036ff15723e */ /* 0x001fce00048070ff */
[----:B------:R-:W0:Y:S01]  /*4d80*/  @!P3 LDC.64 R36, c[0x0][0x5c0] ;  /* 0x00017000ff24bb82 */ /* 0x000e220000000a00 */
[----:B--2---:R-:W-:-:S05]  /*4d90*/  @!P5 IADD3 R38, P6, R73, R38, RZ ;  /* 0x000000264926d210 */ /* 0x004fca0007fde0ff */
[----:B------:R-:W-:Y:S01]  /*4da0*/  @!P5 IMAD.X R39, R70, 0x1, R39, P6 ;  /* 0x000000014627d824 */ /* 0x000fe200030e0627 */
[----:B------:R-:W-:-:S04]  /*4db0*/  ISETP.NE.AND P6, PT, R95, RZ, PT ;  /* 0x000000ff5f00720c */ /* 0x000fc80003fc5270 */
[----:B------:R2:W-:Y:S01]  /*4dc0*/  @!P5 STG.E.U8 desc[UR20][R38.64], R55 ;  /* 0x000000372600d986 */ /* 0x0005e2000c101114 */
[----:B-1----:R-:W-:-:S05]  /*4dd0*/  @!P4 IADD3 R40, P5, R75, R40, RZ ;  /* 0x000000284b28c210 */ /* 0x002fca0007fbe0ff */
[----:B------:R-:W-:Y:S01]  /*4de0*/  @!P4 IMAD.X R41, R72, 0x1, R41, P5 ;  /* 0x000000014829c824 */ /* 0x000fe200028e0629 */
[----:B------:R-:W-:-:S04]  /*4df0*/  ISETP.NE.AND P5, PT, R93, RZ, PT ;  /* 0x000000ff5d00720c */ /* 0x000fc80003fa5270 */
[----:B------:R1:W-:Y:S01]  /*4e00*/  @!P4 STG.E.U8 desc[UR20][R40.64+0x1], R21 ;  /* 0x000001152800c986 */ /* 0x0003e2000c101114 */
[----:B------:R-:W-:Y:S02]  /*4e10*/  ISETP.NE.AND P4, PT, R92, RZ, PT ;  /* 0x000000ff5c00720c */ /* 0x000fe40003f85270 */
[----:B--2---:R-:W-:Y:S01]  /*4e20*/  F2FP.SATFINITE.E4M3.F32.PACK_AB_MERGE_C R39, RZ, R52, RZ ;  /* 0x00000034ff27723e */ /* 0x004fe200048070ff */
[----:B-1----:R-:W1:Y:S01]  /*4e30*/  @!P2 LDC.64 R40, c[0x0][0x5c0] ;  /* 0x00017000ff28ab82 */ /* 0x002e620000000a00 */
[----:B------:R-:W-:-:S09]  /*4e40*/  F2FP.SATFINITE.E4M3.F32.PACK_AB_MERGE_C R21, RZ, R50, RZ ;  /* 0x00000032ff15723e */ /* 0x000fd200048070ff */
[----:B------:R-:W-:Y:S01]  /*4e50*/  @!P4 STG.E.U8 desc[UR20][R34.64+0x8], R53 ;  /* 0x000008352200c986 */ /* 0x000fe2000c101114 */
[----:B0-----:R-:W-:-:S03]  /*4e60*/  @!P3 IADD3 R36, P4, R77, R36, RZ ;  /* 0x000000244d24b210 */ /* 0x001fc60007f9e0ff */
[----:B------:R0:W-:Y:S01]  /*4e70*/  @!P5 STG.E.U8 desc[UR20][R32.64+0x9], R39 ;  /* 0x000009272000d986 */ /* 0x0001e2000c101114 */
[----:B------:R-:W-:Y:S01]  /*4e80*/  ISETP.GE.AND P5, PT, R29, 0x101, PT ;  /* 0x000001011d00780c */ /* 0x000fe20003fa6270 */
[----:B------:R-:W-:Y:S01]  /*4e90*/  @!P3 IMAD.X R37, R74, 0x1, R37, P4 ;  /* 0x000000014a25b824 */ /* 0x000fe200020e0625 */
[----:B------:R-:W-:-:S04]  /*4ea0*/  ISETP.NE.AND P4, PT, R94, RZ, PT ;  /* 0x000000ff5e00720c */ /* 0x000fc80003f85270 */
[----:B------:R2:W-:Y:S01]  /*4eb0*/  @!P3 STG.E.U8 desc[UR20][R36.64+0x8], R51 ;  /* 0x000008332400b986 */ /* 0x0005e2000c101114 */
[----:B0-----:R-:W0:Y:S01]  /*4ec0*/  @!P0 LDC.64 R32, c[0x0][0x5c0] ;  /* 0x00017000ff208b82 */ /* 0x001e220000000a00 */
[----:B-1----:R-:W-:-:S07]  /*4ed0*/  @!P2 IADD3 R34, P3, R79, R40, RZ ;  /* 0x000000284f22a210 */ /* 0x002fce0007f7e0ff */
[----:B------:R-:W1:Y:S01]  /*4ee0*/  @!P1 LDC.64 R38, c[0x0][0x5c0] ;  /* 0x00017000ff269b82 */ /* 0x000e620000000a00 */
[----:B--2---:R-:W-:Y:S01]  /*4ef0*/  F2FP.SATFINITE.E4M3.F32.PACK_AB_MERGE_C R37, RZ, R48, RZ ;  /* 0x00000030ff25723e */ /* 0x004fe200048070ff */
[----:B------:R-:W-:Y:S01]  /*4f00*/  @!P2 IMAD.X R35, R76, 0x1, R41, P3 ;  /* 0x000000014c23a824 */ /* 0x000fe200018e0629 */
[----:B------:R-:W-:-:S04]  /*4f10*/  ISETP.LT.OR P3, PT, R25, 0xa, !P5 ;  /* 0x0000000a1900780c */ /* 0x000fc80006f61670 */
[----:B------:R2:W-:Y:S01]  /*4f20*/  @!P2 STG.E.U8 desc[UR20][R34.64+0x9], R21 ;  /* 0x000009152200a986 */ /* 0x0005e2000c101114 */
[----:B------:R-:W-:-:S03]  /*4f30*/  ISETP.LT.OR P2, PT, R25, 0x9, !P5 ;  /* 0x000000091900780c */ /* 0x000fc60006f41670 */
[----:B------:R1:W-:Y:S01]  /*4f40*/  @!P4 STG.E.U8 desc[UR20][R30.64], R49 ;  /* 0x000000311e00c986 */ /* 0x0003e2000c101114 */
[----:B0-----:R-:W-:-:S03]  /*4f50*/  @!P0 IADD3 R32, P4, R81, R32, RZ ;  /* 0x0000002051208210 */ /* 0x001fc60007f9e0ff */
[----:B------:R0:W-:Y:S01]  /*4f60*/  @!P6 STG.E.U8 desc[UR20][R26.64+0x1], R37 ;  /* 0x000001251a00e986 */ /* 0x0001e2000c101114 */
[----:B------:R-:W-:Y:S01]  /*4f70*/  ISETP.GE.AND P6, PT, R29, 0x109, PT ;  /* 0x000001091d00780c */ /* 0x000fe20003fc6270 */
[----:B------:R-:W3:Y:S01]  /*4f80*/  @!P3 LDC.64 R40, c[0x0][0x5c0] ;  /* 0x00017000ff28bb82 */ /* 0x000ee20000000a00 */
[----:B--2---:R-:W-:Y:S01]  /*4f90*/  F2FP.SATFINITE.E4M3.F32.PACK_AB_MERGE_C R21, RZ, R23, RZ ;  /* 0x00000017ff15723e */ /* 0x004fe200048070ff */
[----:B------:R-:W-:Y:S01]  /*4fa0*/  @!P0 IMAD.X R33, R78, 0x1, R33, P4 ;  /* 0x000000014e218824 */ /* 0x000fe200020e0621 */
[C---:B------:R-:W-:Y:S02]  /*4fb0*/  ISETP.LT.OR P4, PT, R25.reuse, 0x9, !P6 ;  /* 0x000000091900780c */ /* 0x040fe40007781670 */
[----:B------:R-:W-:Y:S02]  /*4fc0*/  ISETP.LT.OR P5, PT, R25, 0xa, !P6 ;  /* 0x0000000a1900780c */ /* 0x000fe400077a1670 */
[----:B------:R-:W-:Y:S01]  /*4fd0*/  @!P0 STG.E.U8 desc[UR20][R32.64], R21 ;  /* 0x0000001520008986 */ /* 0x000fe2000c101114 */
[----:B------:R-:W2:Y:S01]  /*4fe0*/  @!P2 LDC.64 R34, c[0x0][0x5c0] ;  /* 0x00017000ff22ab82 */ /* 0x000ea20000000a00 */
[----:B-1----:R-:W-:-:S02]  /*4ff0*/  @!P1 IADD3 R30, P0, R83, R38, RZ ;  /* 0x00000026531e9210 */ /* 0x002fc40007f1e0ff */
[----:B------:R-:W-:Y:S02]  /*5000*/  F2FP.SATFINITE.E4M3.F32.PACK_AB_MERGE_C R25, RZ, R22, RZ ;  /* 0x00000016ff19723e */ /* 0x000fe400048070ff */
[----:B------:R-:W-:Y:S01]  /*5010*/  F2FP.SATFINITE.E4M3.F32.PACK_AB_MERGE_C R29, RZ, R19, RZ ;  /* 0x00000013ff1d723e */ /* 0x000fe200048070ff */
[----:B------:R-:W-:Y:S02]  /*5020*/  @!P1 IMAD.X R31, R80, 0x1, R39, P0 ;  /* 0x00000001501f9824 */ /* 0x000fe400000e0627 */
[----:B------:R-:W-:Y:S01]  /*5030*/  FMUL R19, R18, R4 ;  /* 0x0000000412137220 */ /* 0x000fe20000400000 */
[----:B0-----:R-:W0:Y:S02]  /*5040*/  @!P4 LDC.64 R36, c[0x0][0x5c0] ;  /* 0x00017000ff24cb82 */ /* 0x001e240000000a00 */
[----:B------:R1:W-:Y:S06]  /*5050*/  @!P1 STG.E.U8 desc[UR20][R30.64+0x1], R25 ;  /* 0x000001191e009986 */ /* 0x0003ec000c101114 */
[----:B------:R-:W4:Y:S01]  /*5060*/  @!P5 LDC.64 R38, c[0x0][0x5c0] ;  /* 0x00017000ff26db82 */ /* 0x000f220000000a00 */
[----:B-1----:R-:W-:-:S02]  /*5070*/  F2FP.SATFINITE.E4M3.F32.PACK_AB_MERGE_C R25, RZ, R19, RZ ;  /* 0x00000013ff19723e */ /* 0x002fc400048070ff */
[----:B--2---:R-:W-:-:S04]  /*5080*/  @!P2 IADD3 R22, P0, P1, R20, R34, R15 ;  /* 0x000000221416a210 */ /* 0x004fc8000791e00f */
[----:B------:R-:W-:Y:S02]  /*5090*/  @!P2 IADD3.X R23, R28, R35, R12, P0, P1 ;  /* 0x000000231c17a210 */ /* 0x000fe400007e240c */
[----:B---3--:R-:W-:-:S03]  /*50a0*/  @!P3 IADD3 R26, P0, P1, R20, R40, R15 ;  /* 0x00000028141ab210 */ /* 0x008fc6000791e00f */
[----:B------:R1:W-:Y:S01]  /*50b0*/  @!P2 STG.E.U8 desc[UR20][R22.64+0x8], R29 ;  /* 0x0000081d1600a986 */ /* 0x0003e2000c101114 */
[----:B------:R-:W-:Y:S02]  /*50c0*/  @!P3 IADD3.X R27, R28, R41, R12, P0, P1 ;  /* 0x000000291c1bb210 */ /* 0x000fe400007e240c */
[----:B------:R-:W-:-:S03]  /*50d0*/  @!P4 IADD3 R21, P0, P1, R15, R20, R14 ;  /* 0x000000140f15c210 */ /* 0x000fc6000791e00e */
[----:B------:R2:W-:Y:S01]  /*50e0*/  @!P3 STG.E.U8 desc[UR20][R26.64+0x9], R25 ;  /* 0x000009191a00b986 */ /* 0x0005e2000c101114 */
[C-C-:B------:R-:W-:Y:S02]  /*50f0*/  @!P4 IADD3.X R32, R12.reuse, R28, R11.reuse, P0, P1 ;  /* 0x0000001c0c20c210 */ /* 0x140fe400007e240b */
[----:B------:R-:W-:Y:S02]  /*5100*/  @!P5 IADD3 R33, P0, P1, R15, R20, R14 ;  /* 0x000000140f21d210 */ /* 0x000fe4000791e00e */
[----:B0-----:R-:W-:Y:S02]  /*5110*/  @!P4 IADD3 R20, P2, R21, R36, RZ ;  /* 0x000000241514c210 */ /* 0x001fe40007f5e0ff */
[----:B------:R-:W-:Y:S02]  /*5120*/  @!P5 IADD3.X R28, R12, R28, R11, P0, P1 ;  /* 0x0000001c0c1cd210 */ /* 0x000fe400007e240b */
[----:B----4-:R-:W-:Y:S01]  /*5130*/  @!P5 IADD3 R18, P0, R33, R38, RZ ;  /* 0x000000262112d210 */ /* 0x010fe20007f1e0ff */
[----:B------:R-:W-:Y:S01]  /*5140*/  @!P4 IMAD.X R21, R32, 0x1, R37, P2 ;  /* 0x000000012015c824 */ /* 0x000fe200010e0625 */
[----:B-1----:R-:W-:-:S03]  /*5150*/  F2FP.SATFINITE.E4M3.F32.PACK_AB_MERGE_C R23, RZ, R16, RZ ;  /* 0x00000010ff17723e */ /* 0x002fc600048070ff */
[----:B------:R-:W-:Y:S01]  /*5160*/  @!P5 IMAD.X R19, R28, 0x1, R39, P0 ;  /* 0x000000011c13d824 */ /* 0x000fe200000e0627 */
[----:B------:R2:W-:Y:S04]  /*5170*/  @!P4 STG.E.U8 desc[UR20][R20.64+0x8], R17 ;  /* 0x000008111400c986 */ /* 0x0005e8000c101114 */
[----:B------:R2:W-:Y:S03]  /*5180*/  @!P5 STG.E.U8 desc[UR20][R18.64+0x9], R23 ;  /* 0x000009171200d986 */ /* 0x0005e6000c101114 */
.L_x_39:
[----:B------:R-:W-:Y:S05]  /*5190*/  BSYNC B0 ;  /* 0x0000000000007941 */ /* 0x000fea0003800000 */
.L_x_35:
[----:B------:R-:W-:Y:S01]  /*51a0*/  ULDC UR6, c[0x0][0xc] ;  /* 0x0000030000067ab9 */ /* 0x000fe20000000800 */
[----:B------:R-:W-:Y:S01]  /*51b0*/  ULDC UR7, c[0x0][0x10] ;  /* 0x0000040000077ab9 */ /* 0x000fe20000000800 */
[----:B--23-5:R-:W2:Y:S01]  /*51c0*/  LDC R17, c[0x0][0x14] ;  /* 0x00000500ff117b82 */ /* 0x02cea20000000800 */
[----:B------:R-:W-:Y:S01]  /*51d0*/  UIMAD.WIDE.U32 UR6, UR6, UR7, URZ ;  /* 0x00000007060672a5 */ /* 0x000fe2000f8e003f */
[----:B------:R-:W-:Y:S01]  /*51e0*/  PRMT R16, RZ, 0x7610, R16 ;  /* 0x00007610ff107816 */ /* 0x000fe20000000010 */
[----:B------:R-:W-:Y:S02]  /*51f0*/  IMAD.MOV.U32 R20, RZ, RZ, -0x1 ;  /* 0xffffffffff147424 */ /* 0x000fe400078e00ff */
[----:B------:R-:W-:Y:S02]  /*5200*/  IMAD.MOV.U32 R67, RZ, RZ, -0x1 ;  /* 0xffffffffff437424 */ /* 0x000fe400078e00ff */
[----:B--2---:R-:W-:-:S04]  /*5210*/  IMAD.WIDE.U32 R8, R17, UR6, R8 ;  /* 0x0000000611087c25 */ /* 0x004fc8000f8e0008 */
[----:B------:R-:W-:Y:S01]  /*5220*/  IMAD R17, R17, UR7, RZ ;  /* 0x0000000711117c24 */ /* 0x000fe2000f8e02ff */
[----:B------:R-:W-:Y:S02]  /*5230*/  ULDC.64 UR6, c[0x0][0x650] ;  /* 0x0001940000067ab9 */ /* 0x000fe40000000a00 */
[----:B------:R-:W-:Y:S01]  /*5240*/  ISETP.GE.U32.AND P0, PT, R8, UR6, PT ;  /* 0x0000000608007c0c */ /* 0x000fe2000bf06070 */
[----:B------:R-:W-:-:S05]  /*5250*/  IMAD.IADD R9, R9, 0x1, R17 ;  /* 0x0000000109097824 */ /* 0x000fca00078e0211 */
[----:B------:R-:W-:-:S13]  /*5260*/  ISETP.GE.U32.AND.EX P0, PT, R9, UR7, PT, P0 ;  /* 0x0000000709007c0c */ /* 0x000fda000bf06100 */
[----:B------:R-:W-:Y:S05]  /*5270*/  @P0 BRA `(.L_x_40) ;  /* 0x0000000400640947 */ /* 0x000fea0003800000 */
[----:B------:R-:W2:Y:S01]  /*5280*/  S2R R28, SR_CTAID.X ;  /* 0x00000000001c7919 */ /* 0x000ea20000002500 */
[----:B0-----:R-:W0:Y:S01]  /*5290*/  LDC.64 R22, c[0x0][0x628] ;  /* 0x00018a00ff167b82 */ /* 0x001e220000000a00 */
[----:B------:R-:W-:Y:S01]  /*52a0*/  ULDC UR6, c[0x0][0x150] ;  /* 0x0000540000067ab9 */ /* 0x000fe20000000800 */
[----:B------:R-:W-:Y:S01]  /*52b0*/  IMAD.MOV.U32 R20, RZ, RZ, R8 ;  /* 0x000000ffff147224 */ /* 0x000fe200078e0008 */
[----:B-1----:R-:W1:Y:S01]  /*52c0*/  S2R R30, SR_CTAID.Y ;  /* 0x00000000001e7919 */ /* 0x002e620000002600 */
[----:B------:R-:W-:-:S04]  /*52d0*/  IMAD.MOV.U32 R21, RZ, RZ, R9 ;  /* 0x000000ffff157224 */ /* 0x000fc800078e0009 */
[----:B------:R-:W3:Y:S08]  /*52e0*/  LDC R31, c[0x0][0x144] ;  /* 0x00005100ff1f7b82 */ /* 0x000ef00000000800 */
[----:B------:R-:W4:Y:S08]  /*52f0*/  LDC R24, c[0x0][0x630] ;  /* 0x00018c00ff187b82 */ /* 0x000f300000000800 */
[----:B------:R-:W1:Y:S01]  /*5300*/  LDC.64 R26, c[0x0][0x620] ;  /* 0x00018800ff1a7b82 */ /* 0x000e620000000a00 */
[----:B0-----:R-:W-:-:S04]  /*5310*/  ISETP.NE.U32.AND P0, PT, R22, RZ, PT ;  /* 0x000000ff1600720c */ /* 0x001fc80003f05070 */
[----:B------:R-:W-:Y:S02]  /*5320*/  ISETP.NE.AND.EX P0, PT, R23, RZ, PT, P0 ;  /* 0x000000ff1700720c */ /* 0x000fe40003f05300 */
[----:B--2---:R-:W-:-:S05]  /*5330*/  I2FP.F32.U32 R16, R28 ;  /* 0x0000001c00107245 */ /* 0x004fca0000201000 */
[----:B------:R-:W-:-:S04]  /*5340*/  FMUL R16, R16, UR6 ;  /* 0x0000000610107c20 */ /* 0x000fc80008400000 */
[----:B------:R0:W2:Y:S02]  /*5350*/  F2I.U32.TRUNC.NTZ R29, R16 ;  /* 0x00000010001d7305 */ /* 0x0000a4000020f000 */
[----:B---34-:R-:W-:Y:S05]  /*5360*/  @!P0 BRA `(.L_x_41) ;  /* 0x0000000000288947 */ /* 0x018fea0003800000 */
[----:B------:R-:W3:Y:S02]  /*5370*/  LDC R17, c[0x0][0x634] ;  /* 0x00018d00ff117b82 */ /* 0x000ee40000000800 */
[----:B---3--:R-:W-:-:S05]  /*5380*/  IADD3 R21, P0, R8, R17, RZ ;  /* 0x0000001108157210 */ /* 0x008fca0007f1e0ff */
[----:B------:R-:W-:-:S04]  /*5390*/  IMAD.X R25, RZ, RZ, R9, P0 ;  /* 0x000000ffff197224 */ /* 0x000fc800000e0609 */
[----:B0-----:R-:W-:-:S04]  /*53a0*/  IMAD.WIDE.U32 R16, R25, R22, RZ ;  /* 0x0000001619107225 */ /* 0x001fc800078e00ff */
[----:B------:R-:W-:-:S04]  /*53b0*/  IMAD.WIDE.U32 R18, P0, R21, R23, R16 ;  /* 0x0000001715127225 */ /* 0x000fc80007800010 */
[----:B------:R-:W-:-:S04]  /*53c0*/  IMAD.WIDE.U32 R16, R21, R22, RZ ;  /* 0x0000001615107225 */ /* 0x000fc800078e00ff */
[----:B------:R-:W-:Y:S01]  /*53d0*/  IMAD.X R21, RZ, RZ, RZ, P0 ;  /* 0x000000ffff157224 */ /* 0x000fe200000e06ff */
[----:B------:R-:W-:Y:S01]  /*53e0*/  IADD3 RZ, P0, R17, R18, RZ ;  /* 0x0000001211ff7210 */ /* 0x000fe20007f1e0ff */
[----:B------:R-:W-:-:S04]  /*53f0*/  IMAD.MOV.U32 R20, RZ, RZ, R19 ;  /* 0x000000ffff147224 */ /* 0x000fc800078e0013 */
[----:B------:R-:W-:-:S08]  /*5400*/  IMAD.WIDE.U32.X R20, R25, R23, R20, P0 ;  /* 0x0000001719147225 */ /* 0x000fd000000e0414 */
.L_x_41:
[----:B------:R-:W3:Y:S01]  /*5410*/  LDC.64 R38, c[0x0][0x640] ;  /* 0x00019000ff267b82 */ /* 0x000ee20000000a00 */
[-C--:B------:R-:W-:Y:S01]  /*5420*/  SHF.R.U64 R67, R20, R24.reuse, R21 ;  /* 0x0000001814437219 */ /* 0x080fe20000001215 */
[----:B--2---:R-:W-:Y:S01]  /*5430*/  IMAD.MOV R29, RZ, RZ, -R29 ;  /* 0x000000ffff1d7224 */ /* 0x004fe200078e0a1d */
[----:B0-----:R-:W-:Y:S01]  /*5440*/  SHF.R.U32.HI R16, RZ, R24, R21 ;  /* 0x00000018ff107219 */ /* 0x001fe20000011615 */
[----:B------:R-:W-:Y:S01]  /*5450*/  ULDC UR6, c[0x0][0x154] ;  /* 0x0000550000067ab9 */ /* 0x000fe20000000800 */
[----:B------:R-:W-:Y:S01]  /*5460*/  IADD3 R19, P0, RZ, -R67, RZ ;  /* 0x80000043ff137210 */ /* 0x000fe20007f1e0ff */
[----:B------:R-:W-:Y:S02]  /*5470*/  IMAD R34, R31, R29, R28 ;  /* 0x0000001d1f227224 */ /* 0x000fe400078e021c */
[----:B------:R-:W0:Y:S01]  /*5480*/  LDC R20, c[0x0][0x618] ;  /* 0x00018600ff147b82 */ /* 0x000e220000000800 */
[----:B------:R-:W-:Y:S02]  /*5490*/  IMAD.MOV.U32 R21, RZ, RZ, 0x1 ;  /* 0x00000001ff157424 */ /* 0x000fe400078e00ff */
[----:B------:R-:W-:-:S04]  /*54a0*/  IMAD.X R17, RZ, RZ, ~R16, P0 ;  /* 0x000000ffff117224 */ /* 0x000fc800000e0e10 */
[-C--:B-1----:R-:W-:Y:S01]  /*54b0*/  IMAD R18, R17, R26.reuse, RZ ;  /* 0x0000001a11127224 */ /* 0x082fe200078e02ff */
[----:B------:R-:W1:Y:S01]  /*54c0*/  LDC R32, c[0x0][0x608] ;  /* 0x00018200ff207b82 */ /* 0x000e620000000800 */
[----:B------:R-:W-:-:S04]  /*54d0*/  IMAD.WIDE.U32 R16, R19, R26, R8 ;  /* 0x0000001a13107225 */ /* 0x000fc800078e0008 */
[----:B------:R-:W-:Y:S01]  /*54e0*/  IMAD R19, R19, R27, R18 ;  /* 0x0000001b13137224 */ /* 0x000fe200078e0212 */
[----:B------:R-:W-:Y:S02]  /*54f0*/  I2FP.F32.U32 R18, R30 ;  /* 0x0000001e00127245 */ /* 0x000fe40000201000 */
[----:B------:R-:W2:Y:S01]  /*5500*/  LDC R36, c[0x0][0x658] ;  /* 0x00019600ff247b82 */ /* 0x000ea20000000800 */
[----:B------:R-:W-:Y:S01]  /*5510*/  IMAD.IADD R17, R17, 0x1, R19 ;  /* 0x0000000111117824 */ /* 0x000fe200078e0213 */
[----:B---3--:R-:W-:Y:S01]  /*5520*/  ISETP.NE.U32.AND P0, PT, R38, RZ, PT ;  /* 0x000000ff2600720c */ /* 0x008fe20003f05070 */
[----:B------:R-:W-:Y:S01]  /*5530*/  FMUL R18, R18, UR6 ;  /* 0x0000000612127c20 */ /* 0x000fe20008400000 */
[----:B------:R-:W-:Y:S02]  /*5540*/  IMAD.MOV.U32 R19, RZ, RZ, -0x1 ;  /* 0xffffffffff137424 */ /* 0x000fe400078e00ff */
[----:B------:R-:W-:Y:S01]  /*5550*/  ISETP.NE.AND.EX P0, PT, R39, RZ, PT, P0 ;  /* 0x000000ff2700720c */ /* 0x000fe20003f05300 */
[----:B------:R3:W4:Y:S01]  /*5560*/  F2I.U32.TRUNC.NTZ R26, R18 ;  /* 0x00000012001a7305 */ /* 0x000722000020f000 */
[----:B------:R-:W3:Y:S01]  /*5570*/  LDC R27, c[0x0][0x148] ;  /* 0x00005200ff1b7b82 */ /* 0x000ee20000000800 */
[----:B0-----:R-:W-:-:S02]  /*5580*/  SHF.R.U64 R24, R16, R20, R17 ;  /* 0x0000001410187219 */ /* 0x001fc40000001211 */
[----:B------:R-:W-:-:S05]  /*5590*/  SHF.R.U32.HI R17, RZ, R20, R17 ;  /* 0x00000014ff117219 */ /* 0x000fca0000011611 */
[----:B------:R-:W0:Y:S01]  /*55a0*/  LDC R28, c[0x0][0x600] ;  /* 0x00018000ff1c7b82 */ /* 0x000e220000000800 */
[-CC-:B-1----:R-:W-:Y:S02]  /*55b0*/  SHF.R.U64 R22, R24, R32.reuse, R17.reuse ;  /* 0x0000002018167219 */ /* 0x182fe40000001211 */
[----:B------:R-:W-:-:S05]  /*55c0*/  SHF.R.U32.HI R17, RZ, R32, R17 ;  /* 0x00000020ff117219 */ /* 0x000fca0000011611 */
[----:B------:R-:W1:Y:S01]  /*55d0*/  LDC R31, c[0x0][0x648] ;  /* 0x00019200ff1f7b82 */ /* 0x000e620000000800 */
[-CC-:B--2---:R-:W-:Y:S02]  /*55e0*/  SHF.R.U64 R25, R22, R36.reuse, R17.reuse ;  /* 0x0000002416197219 */ /* 0x184fe40000001211 */
[-C--:B------:R-:W-:Y:S02]  /*55f0*/  SHF.L.U32 R19, R19, R36.reuse, RZ ;  /* 0x0000002413137219 */ /* 0x080fe400000006ff */
[-C--:B------:R-:W-:Y:S01]  /*5600*/  SHF.R.U32.HI R17, RZ, R36.reuse, R17 ;  /* 0x00000024ff117219 */ /* 0x080fe20000011611 */
[----:B------:R-:W-:Y:S01]  /*5610*/  IMAD.MOV.U32 R16, RZ, RZ, R25 ;  /* 0x000000ffff107224 */ /* 0x000fe200078e0019 */
[----:B------:R-:W-:Y:S01]  /*5620*/  SHF.L.U32 R36, R21, R36, RZ ;  /* 0x0000002415247219 */ /* 0x000fe200000006ff */
[----:B------:R-:W2:Y:S01]  /*5630*/  LDC R33, c[0x0][0x638] ;  /* 0x00018e00ff217b82 */ /* 0x000ea20000000800 */
[----:B------:R-:W-:-:S07]  /*5640*/  LOP3.LUT R29, RZ, R19, RZ, 0x33, !PT ;  /* 0x00000013ff1d7212 */ /* 0x000fce00078e33ff */
[----:B------:R-:W0:Y:S01]  /*5650*/  LDC R35, c[0x0][0x610] ;  /* 0x00018400ff237b82 */ /* 0x000e220000000800 */
[----:B----4-:R-:W-:Y:S05]  /*5660*/  @!P0 BRA `(.L_x_42) ;  /* 0x0000000000288947 */ /* 0x010fea0003800000 */
[----:B------:R-:W4:Y:S02]  /*5670*/  LDC R16, c[0x0][0x64c] ;  /* 0x00019300ff107b82 */ /* 0x000f240000000800 */
[----:B----4-:R-:W-:-:S05]  /*5680*/  IADD3 R21, P0, R25, R16, RZ ;  /* 0x0000001019157210 */ /* 0x010fca0007f1e0ff */
[----:B------:R-:W-:-:S04]  /*5690*/  IMAD.X R23, RZ, RZ, R17, P0 ;  /* 0x000000ffff177224 */ /* 0x000fc800000e0611 */
[----:B------:R-:W-:-:S04]  /*56a0*/  IMAD.WIDE.U32 R16, R23, R38, RZ ;  /* 0x0000002617107225 */ /* 0x000fc800078e00ff */
[----:B---3--:R-:W-:-:S04]  /*56b0*/  IMAD.WIDE.U32 R18, P0, R21, R39, R16 ;  /* 0x0000002715127225 */ /* 0x008fc80007800010 */
[----:B------:R-:W-:-:S04]  /*56c0*/  IMAD.WIDE.U32 R16, R21, R38, RZ ;  /* 0x0000002615107225 */ /* 0x000fc800078e00ff */
[----:B------:R-:W-:Y:S01]  /*56d0*/  IMAD.X R21, RZ, RZ, RZ, P0 ;  /* 0x000000ffff157224 */ /* 0x000fe200000e06ff */
[----:B------:R-:W-:Y:S01]  /*56e0*/  IADD3 RZ, P0, R17, R18, RZ ;  /* 0x0000001211ff7210 */ /* 0x000fe20007f1e0ff */
[----:B------:R-:W-:-:S04]  /*56f0*/  IMAD.MOV.U32 R20, RZ, RZ, R19 ;  /* 0x000000ffff147224 */ /* 0x000fc800078e0013 */
[----:B------:R-:W-:-:S08]  /*5700*/  IMAD.WIDE.U32.X R16, R23, R39, R20, P0 ;  /* 0x0000002717107225 */ /* 0x000fd000000e0414 */
.L_x_42:
[----:B------:R-:W-:Y:S01]  /*5710*/  ISETP.NE.AND P0, PT, R7, 0x1, PT ;  /* 0x000000010700780c */ /* 0x000fe20003f05270 */
[----:B0-----:R-:W-:Y:S01]  /*5720*/  VIADD R19, R28, 0xffffffff ;  /* 0xffffffff1c137836 */ /* 0x001fe20000000000 */
[----:B-1----:R-:W-:Y:S01]  /*5730*/  SHF.R.U64 R16, R16, R31, R17 ;  /* 0x0000001f10107219 */ /* 0x002fe20000001211 */
[----:B------:R-:W-:Y:S01]  /*5740*/  IMAD.MOV R26, RZ, RZ, -R26 ;  /* 0x000000ffff1a7224 */ /* 0x000fe200078e0a1a */
[----:B------:R-:W-:Y:S02]  /*5750*/  LOP3.LUT R17, R22, R29, RZ, 0xc0, !PT ;  /* 0x0000001d16117212 */ /* 0x000fe400078ec0ff */
[----:B------:R-:W-:Y:S01]  /*5760*/  LOP3.LUT R19, R24, R19, RZ, 0xc0, !PT ;  /* 0x0000001318137212 */ /* 0x000fe200078ec0ff */
[----:B---3--:R-:W-:Y:S02]  /*5770*/  IMAD.MOV R18, RZ, RZ, -R16 ;  /* 0x000000ffff127224 */ /* 0x008fe400078e0a10 */
[----:B------:R-:W-:Y:S02]  /*5780*/  IMAD R17, R36, R16, R17 ;  /* 0x0000001024117224 */ /* 0x000fe400078e0211 */
[----:B--2---:R-:W-:-:S02]  /*5790*/  IMAD R16, R18, R33, R25 ;  /* 0x0000002112107224 */ /* 0x004fc400078e0219 */
[----:B------:R-:W-:Y:S02]  /*57a0*/  @P0 IMAD R34, R27, R26, R30 ;  /* 0x0000001a1b220224 */ /* 0x000fe400078e021e */
[----:B------:R-:W-:Y:S02]  /*57b0*/  IMAD.MOV.U32 R18, RZ, RZ, 0x1 ;  /* 0x00000001ff127424 */ /* 0x000fe400078e00ff */
[----:B------:R-:W-:Y:S02]  /*57c0*/  IMAD R24, R17, R35, R34 ;  /* 0x0000002311187224 */ /* 0x000fe400078e0222 */
[----:B------:R-:W-:Y:S01]  /*57d0*/  IMAD R17, R16, R28, R19 ;  /* 0x0000001c10117224 */ /* 0x000fe200078e0213 */
[----:B------:R-:W-:-:S04]  /*57e0*/  PRMT R16, R18, 0x7610, R16 ;  /* 0x0000761012107816 */ /* 0x000fc80000000010 */
[----:B------:R-:W-:Y:S02]  /*57f0*/  SEL R20, R17, R24, !P0 ;  /* 0x0000001811147207 */ /* 0x000fe40004000000 */
[----:B------:R-:W-:-:S07]  /*5800*/  SEL R24, R24, R17, !P0 ;  /* 0x0000001118187207 */ /* 0x000fce0004000000 */
.L_x_40:
[----:B------:R-:W-:Y:S01]  /*5810*/  UIADD3 UR5, UR9, UR5, URZ ;  /* 0x0000000509057290 */ /* 0x000fe2000fffe03f */
[----:B------:R-:W-:Y:S01]  /*5820*/  LOP3.LUT P0, RZ, R16, 0xff, RZ, 0xc0, !PT ;  /* 0x000000ff10ff7812 */ /* 0x000fe2000780c0ff */
[----:B------:R-:W-:Y:S02]  /*5830*/  IMAD.MOV.U32 R66, RZ, RZ, R24 ;  /* 0x000000ffff427224 */ /* 0x000fe400078e0018 */
[----:B------:R-:W-:Y:S02]  /*5840*/  USHF.R.U32.HI UR6, URZ, 0x2, UR5 ;  /* 0x000000023f067899 */ /* 0x000fe40008011605 */
[----:B------:R-:W-:Y:S02]  /*5850*/  UISETP.GT.U32.AND UP1, UPT, UR5, 0x3, UPT ;  /* 0x000000030500788c */ /* 0x000fe4000bf24070 */
[----:B------:R-:W-:Y:S02]  /*5860*/  ULOP3.LUT UR6, UR6, 0x1, URZ, 0xc0, !UPT ;  /* 0x0000000106067892 */ /* 0x000fe4000f8ec03f */
[----:B------:R-:W-:-:S02]  /*5870*/  UISETP.LT.U32.AND UP1, UPT, UR9, 0x4, UP1 ;  /* 0x000000040900788c */ /* 0x000fc40008f21070 */
[----:B------:R-:W-:Y:S02]  /*5880*/  UISETP.NE.U32.AND UP0, UPT, UR6, 0x1, UPT ;  /* 0x000000010600788c */ /* 0x000fe4000bf05070 */
[----:B------:R-:W-:Y:S02]  /*5890*/  USEL UR7, URZ, 0x1, !UP1 ;  /* 0x000000013f077887 */ /* 0x000fe4000c800000 */
[----:B------:R-:W-:Y:S02]  /*58a0*/  UISETP.GT.U32.AND UP0, UPT, UR9, 0x3, !UP0 ;  /* 0x000000030900788c */ /* 0x000fe4000c704070 */
[----:B------:R-:W-:Y:S02]  /*58b0*/  ULOP3.LUT UR5, UR5, 0x3, URZ, 0xc0, !UPT ;  /* 0x0000000305057892 */ /* 0x000fe4000f8ec03f */
[----:B------:R-:W-:-:S04]  /*58c0*/  USEL UR6, URZ, 0x1, !UP0 ;  /* 0x000000013f067887 */ /* 0x000fc8000c000000 */
[----:B------:R-:W-:Y:S01]  /*58d0*/  ULOP3.LUT UR4, UR6, UR4, UR7, 0x96, !UPT ;  /* 0x0000000406047292 */ /* 0x000fe2000f8e9607 */
[----:B------:R-:W-:Y:S11]  /*58e0*/  @P0 BRA `(.L_x_43) ;  /* 0xffffffb8005c0947 */ /* 0x000ff6000383ffff */
[----:B------:R-:W-:Y:S05]  /*58f0*/  EXIT ;  /* 0x000000000000794d */ /* 0x000fea0003800000 */
.L_x_7:
[----:B0-----:R-:W-:Y:S01]  /*5900*/  ULDC.64 UR4, c[0x0][0x650] ;  /* 0x0001940000047ab9 */ /* 0x001fe20000000a00 */
        /* <DEDUP_REMOVED lines=25> */
.L_x_45:
[----:B------:R-:W0:Y:S01]  /*5aa0*/  LDC.64 R28, c[0x0][0x640] ;  /* 0x00019000ff1c7b82 */ /* 0x000e220000000a00 */
[-CC-:B------:R-:W-:Y:S01]  /*5ab0*/  SHF.R.U64 R18, R16, R12.reuse, R17.reuse ;  /* 0x0000000c10127219 */ /* 0x180fe20000001211 */
[----:B------:R-:W-:Y:S01]  /*5ac0*/  IMAD.MOV.U32 R26, RZ, RZ, 0x1 ;  /* 0x00000001ff1a7424 */ /* 0x000fe200078e00ff */
[----:B------:R-:W-:Y:S02]  /*5ad0*/  SHF.R.U32.HI R2, RZ, R12, R17 ;  /* 0x0000000cff027219 */ /* 0x000fe40000011611 */
        /* <DEDUP_REMOVED lines=8> */
[----:B------:R-:W-:Y:S01]  /*5b60*/  IMAD.IADD R3, R3, 0x1, R15 ;  /* 0x0000000103037824 */ /* 0x000fe200078e020f */
[----:B0-----:R-:W-:-:S04]  /*5b70*/  ISETP.NE.U32.AND P0, PT, R28, RZ, PT ;  /* 0x000000ff1c00720c */ /* 0x001fc80003f05070 */
[----:B------:R-:W-:Y:S02]  /*5b80*/  ISETP.NE.AND.EX P0, PT, R29, RZ, PT, P0 ;  /* 0x000000ff1d00720c */ /* 0x000fe40003f05300 */
[----:B------:R-:W0:Y:S01]  /*5b90*/  LDC R23, c[0x0][0x600] ;  /* 0x00018000ff177b82 */ /* 0x000e220000000800 */
[-CC-:B-1----:R-:W-:Y:S02]  /*5ba0*/  SHF.R.U64 R12, R2, R14.reuse, R3.reuse ;  /* 0x0000000e020c7219 */ /* 0x182fe40000001203 */
[----:B------:R-:W-:Y:S01]  /*5bb0*/  SHF.R.U32.HI R3, RZ, R14, R3 ;  /* 0x0000000eff037219 */ /* 0x000fe20000011603 */
[----:B------:R-:W-:-:S04]  /*5bc0*/  IMAD.MOV.U32 R14, RZ, RZ, -0x1 ;  /* 0xffffffffff0e7424 */ /* 0x000fc800078e00ff */
        /* <DEDUP_REMOVED lines=21> */
.L_x_46:
[----:B------:R-:W-:Y:S01]  /*5d20*/  ISETP.NE.AND P0, PT, R7, 0x1, PT ;  /* 0x000000010700780c */ /* 0x000fe20003f05270 */
[----:B0-----:R-:W-:Y:S01]  /*5d30*/  VIADD R15, R23, 0xffffffff ;  /* 0xffffffff170f7836 */ /* 0x001fe20000000000 */
[----:B-1----:R-:W-:Y:S02]  /*5d40*/  SHF.R.U64 R3, R2, R24, R3 ;  /* 0x0000001802037219 */ /* 0x002fe40000001203 */
[----:B------:R-:W-:Y:S02]  /*5d50*/  SHF.L.U32 R26, R26, R27, RZ ;  /* 0x0000001b1a1a7219 */ /* 0x000fe400000006ff */
[----:B------:R-:W-:Y:S01]  /*5d60*/  LOP3.LUT R2, R21, R30, RZ, 0xc0, !PT ;  /* 0x0000001e15027212 */ /* 0x000fe200078ec0ff */
[----:B------:R-:W-:Y:S01]  /*5d70*/  IMAD.MOV R11, RZ, RZ, -R3 ;  /* 0x000000ffff0b7224 */ /* 0x000fe200078e0a03 */
[----:B------:R-:W-:-:S03]  /*5d80*/  LOP3.LUT R12, R12, R15, RZ, 0xc0, !PT ;  /* 0x0000000f0c0c7212 */ /* 0x000fc600078ec0ff */
[----:B------:R-:W-:Y:S02]  /*5d90*/  IMAD R2, R26, R3, R2 ;  /* 0x000000031a027224 */ /* 0x000fe400078e0202 */
[----:B------:R-:W-:Y:S02]  /*5da0*/  @P0 IMAD R5, R13, R22, R10 ;  /* 0x000000160d050224 */ /* 0x000fe400078e020a */
[----:B--2---:R-:W-:Y:S02]  /*5db0*/  IMAD R3, R11, R25, R20 ;  /* 0x000000190b037224 */ /* 0x004fe400078e0214 */
[----:B---3--:R-:W-:Y:S02]  /*5dc0*/  IMAD R2, R2, R31, R5 ;  /* 0x0000001f02027224 */ /* 0x008fe400078e0205 */
[----:B------:R-:W-:Y:S02]  /*5dd0*/  IMAD R5, R3, R23, R12 ;  /* 0x0000001703057224 */ /* 0x000fe400078e020c */
[----:B------:R-:W-:-:S03]  /*5de0*/  IMAD.MOV.U32 R10, RZ, RZ, 0x1 ;  /* 0x00000001ff0a7424 */ /* 0x000fc600078e00ff */
[----:B------:R-:W-:Y:S02]  /*5df0*/  SEL R3, R5, R2, !P0 ;  /* 0x0000000205037207 */ /* 0x000fe40004000000 */
[----:B------:R-:W-:Y:S02]  /*5e00*/  PRMT R12, R10, 0x7610, R12 ;  /* 0x000076100a0c7816 */ /* 0x000fe4000000000c */
[----:B------:R-:W-:-:S07]  /*5e10*/  SEL R2, R2, R5, !P0 ;  /* 0x0000000502027207 */ /* 0x000fce0004000000 */
.L_x_44:
[----:B------:R-:W-:-:S08]  /*5e20*/  NOP ;  /* 0x0000000000007918 */ /* 0x000fd00000000000 */
[----:B------:R-:W0:-:S00]  /*5e30*/  USETMAXREG.DEALLOC.CTAPOOL 0x28 ;  /* 0x00000028000079c8 */ /* 0x000e0000080e0500 */
[----:B0-----:R-:W-:-:S13]  /*5e40*/  ISETP.NE.AND P0, PT, R4, RZ, PT ;  /* 0x000000ff0400720c */ /* 0x001fda0003f05270 */
[----:B------:R-:W-:Y:S05]  /*5e50*/  @P0 EXIT ;  /* 0x000000000000094d */ /* 0x000fea0003800000 */
[----:B------:R-:W-:Y:S01]  /*5e60*/  LOP3.LUT P0, RZ, R12, 0xff, RZ, 0xc0, !PT ;  /* 0x000000ff0cff7812 */ /* 0x000fe2000780c0ff */
[----:B------:R-:W-:Y:S02]  /*5e70*/  IMAD.MOV.U32 R16, RZ, RZ, 0x1 ;  /* 0x00000001ff107424 */ /* 0x000fe400078e00ff */
[----:B------:R-:W-:-:S10]  /*5e80*/  IMAD.MOV.U32 R15, RZ, RZ, RZ ;  /* 0x000000ffff0f7224 */ /* 0x000fd400078e00ff */
[----:B------:R-:W-:Y:S05]  /*5e90*/  @!P0 BRA `(.L_x_47) ;  /* 0x0000000c00448947 */ /* 0x000fea0003800000 */
[----:B------:R-:W0:Y:S01]  /*5ea0*/  LDC R4, c[0x0][0x28c] ;  /* 0x0000a300ff047b82 */ /* 0x000e220000000800 */
[----:B------:R-:W1:Y:S01]  /*5eb0*/  S2R R11, SR_CgaCtaId ;  /* 0x00000000000b7919 */ /* 0x000e620000008800 */
[----:B------:R-:W-:Y:S01]  /*5ec0*/  ULDC UR5, c[0x0][0x658] ;  /* 0x0001960000057ab9 */ /* 0x000fe20000000800 */
[----:B------:R-:W-:Y:S01]  /*5ed0*/  UMOV UR7, 0xffffffff ;  /* 0xffffffff00077882 */ /* 0x000fe20000000000 */
[----:B------:R-:W-:Y:S01]  /*5ee0*/  ULDC UR6, c[0x0][0xc] ;  /* 0x0000030000067ab9 */ /* 0x000fe20000000800 */
[----:B------:R-:W-:Y:S01]  /*5ef0*/  USHF.L.U32 UR8, UR7, UR5, URZ ;  /* 0x0000000507087299 */ /* 0x000fe2000800063f */
[----:B------:R-:W-:Y:S01]  /*5f00*/  BSSY B0, `(.L_x_47) ;  /* 0x00000ca000007945 */ /* 0x000fe20003800000 */
[----:B------:R-:W-:Y:S01]  /*5f10*/  UMOV UR9, 0x1 ;  /* 0x0000000100097882 */ /* 0x000fe20000000000 */
[----:B------:R-:W-:Y:S01]  /*5f20*/  ULDC UR7, c[0x0][0x10] ;  /* 0x0000040000077ab9 */ /* 0x000fe20000000800 */
[----:B------:R-:W-:Y:S01]  /*5f30*/  USHF.L.U32 UR18, UR9, UR5, URZ ;  /* 0x0000000509127299 */ /* 0x000fe2000800063f */
[----:B------:R-:W-:Y:S01]  /*5f40*/  IMAD.MOV.U32 R13, RZ, RZ, 0x1 ;  /* 0x00000001ff0d7424 */ /* 0x000fe200078e00ff */
[----:B------:R-:W-:Y:S01]  /*5f50*/  UIMAD.WIDE.U32 UR6, UR6, UR7, URZ ;  /* 0x00000007060672a5 */ /* 0x000fe2000f8e003f */
[----:B------:R-:W-:Y:S01]  /*5f60*/  LOP3.LUT R17, R6, 0x2, RZ, 0xfc, !PT ;  /* 0x0000000206117812 */ /* 0x000fe200078efcff */
[----:B------:R-:W-:Y:S01]  /*5f70*/  ULDC UR5, c[0x0][0x14] ;  /* 0x0000050000057ab9 */ /* 0x000fe20000000800 */
[----:B------:R-:W-:Y:S01]  /*5f80*/  IMAD.MOV.U32 R16, RZ, RZ, 0x1 ;  /* 0x00000001ff107424 */ /* 0x000fe200078e00ff */
[----:B------:R-:W-:Y:S01]  /*5f90*/  UIMAD.WIDE.U32 UR20, UR6, UR5, URZ ;  /* 0x00000005061472a5 */ /* 0x000fe2000f8e003f */
[----:B------:R-:W-:Y:S01]  /*5fa0*/  IMAD.MOV.U32 R15, RZ, RZ, RZ ;  /* 0x000000ffff0f7224 */ /* 0x000fe200078e00ff */
[----:B------:R-:W-:Y:S01]  /*5fb0*/  UIMAD UR13, UR7, UR5, URZ ;  /* 0x00000005070d72a4 */ /* 0x000fe2000f8e023f */
[----:B------:R-:W-:Y:S01]  /*5fc0*/  ULDC UR4, c[0x0][0x600] ;  /* 0x0001800000047ab9 */ /* 0x000fe20000000800 */
[----:B------:R-:W-:-:S02]  /*5fd0*/  ULOP3.LUT UR17, URZ, UR8, URZ, 0x33, !UPT ;  /* 0x000000083f117292 */ /* 0x000fc4000f8e333f */
[----:B------:R-:W-:Y:S01]  /*5fe0*/  UIADD3 UR4, UR4, -0x1, URZ ;  /* 0xffffffff04047890 */ /* 0x000fe2000fffe03f */
[----:B0-----:R-:W-:Y:S01]  /*5ff0*/  VIADD R4, R4, 0x7f ;  /* 0x0000007f04047836 */ /* 0x001fe20000000000 */
[----:B------:R-:W-:Y:S01]  /*6000*/  UIADD3 UR13, UR21, UR13, URZ ;  /* 0x0000000d150d7290 */ /* 0x000fe2000fffe03f */
[----:B------:R-:W-:-:S03]  /*6010*/  ULDC.64 UR22, c[0x0][0x198] ;  /* 0x0000660000167ab9 */ /* 0x000fc60000000a00 */
[----:B------:R-:W-:-:S04]  /*6020*/  SHF.R.S32.HI R5, RZ, 0x1f, R4 ;  /* 0x0000001fff057819 */ /* 0x000fc80000011404 */
[----:B------:R-:W-:Y:S01]  /*6030*/  LEA.HI R5, R5, R4, RZ, 0x7 ;  /* 0x0000000405057211 */ /* 0x000fe200078f38ff */
[C---:B-1----:R-:W-:Y:S02]  /*6040*/  IMAD.SHL.U32 R12, R11.reuse, 0x8, RZ ;  /* 0x000000080b0c7824 */ /* 0x042fe400078e00ff */
[----:B------:R-:W-:Y:S01]  /*6050*/  IMAD.SHL.U32 R11, R11, 0x400, RZ ;  /* 0x000004000b0b7824 */ /* 0x000fe200078e00ff */
[----:B------:R-:W-:Y:S02]  /*6060*/  SHF.R.S32.HI R14, RZ, 0x7, R5 ;  /* 0x00000007ff0e7819 */ /* 0x000fe40000011405 */
[----:B------:R-:W-:Y:S02]  /*6070*/  LOP3.LUT R12, R12, 0x8, RZ, 0xc0, !PT ;  /* 0x000000080c0c7812 */ /* 0x000fe400078ec0ff */
[----:B------:R-:W-:Y:S01]  /*6080*/  LOP3.LUT R11, R11, 0x400, RZ, 0xc0, !PT ;  /* 0x000004000b0b7812 */ /* 0x000fe200078ec0ff */
[----:B------:R-:W-:-:S07]  /*6090*/  VIADD R10, R14, 0x1 ;  /* 0x000000010e0a7836 */ /* 0x000fce0000000000 */
.L_x_58:
[----:B------:R-:W-:-:S03]  /*60a0*/  UMOV UR5, 0xffffffff ;  /* 0xffffffff00057882 */ /* 0x000fc60000000000 */
[----:B------:R-:W-:Y:S05]  /*60b0*/  BRA.DIV UR5, `(.L_x_48) ;  /* 0x0000000e05ac7947 */ /* 0x000fea000b800000 */
[----:B------:R-:W-:-:S13]  /*60c0*/  ELECT P0, URZ, PT ;  /* 0x00000000003f782f */ /* 0x000fda0003800000 */
.L_x_69:
[----:B------:R-:W0:Y:S01]  /*60d0*/  LDC R4, c[0x0][0x28c] ;  /* 0x0000a300ff047b82 */ /* 0x000e220000000800 */
[----:B------:R-:W-:Y:S01]  /*60e0*/  BSSY B1, `(.L_x_49) ;  /* 0x0000038000017945 */ /* 0x000fe20003800000 */
[----:B0-----:R-:W-:-:S13]  /*60f0*/  ISETP.LT.OR P0, PT, R4, 0x1, !P0 ;  /* 0x000000010400780c */ /* 0x001fda0004701670 */
[----:B------:R-:W-:Y:S05]  /*6100*/  @P0 BRA `(.L_x_50) ;  /* 0x0000000000d40947 */ /* 0x000fea0003800000 */
[----:B------:R-:W-:Y:S02]  /*6110*/  IMAD R21, R3, 0x10, R12 ;  /* 0x0000001003157824 */ /* 0x000fe400078e020c */
[----:B------:R-:W-:Y:S02]  /*6120*/  IMAD R22, R2, 0x180, RZ ;  /* 0x0000018002167824 */ /* 0x000fe400078e02ff */
[----:B------:R-:W-:Y:S02]  /*6130*/  IMAD.MOV.U32 R24, RZ, RZ, RZ ;  /* 0x000000ffff187224 */ /* 0x000fe400078e00ff */
[----:B------:R-:W-:Y:S02]  /*6140*/  IMAD.MOV.U32 R2, RZ, RZ, R10 ;  /* 0x000000ffff027224 */ /* 0x000fe400078e000a */
[----:B------:R-:W-:Y:S02]  /*6150*/  IMAD.MOV.U32 R3, RZ, RZ, R16 ;  /* 0x000000ffff037224 */ /* 0x000fe400078e0010 */
[----:B------:R-:W-:-:S07]  /*6160*/  IMAD.MOV.U32 R4, RZ, RZ, R15 ;  /* 0x000000ffff047224 */ /* 0x000fce00078e000f */
.L_x_53:
[----:B------:R-:W0:Y:S01]  /*6170*/  S2R R20, SR_CgaCtaId ;  /* 0x0000000000147919 */ /* 0x000e220000008800 */
[----:B------:R-:W-:Y:S02]  /*6180*/  MOV R5, 0x400 ;  /* 0x0000040000057802 */ /* 0x000fe40000000f00 */
[----:B------:R-:W-:-:S13]  /*6190*/  LOP3.LUT P1, RZ, R0, 0x7f, RZ, 0xc0, !PT ;  /* 0x0000007f00ff7812 */ /* 0x000fda000782c0ff */
[----:B------:R-:W1:Y:S01]  /*61a0*/  @!P1 LDC R19, c[0x0][0x500] ;  /* 0x00014000ff139b82 */ /* 0x000e620000000800 */
[----:B0-----:R-:W-:Y:S02]  /*61b0*/  LEA R23, R20, R5, 0x18 ;  /* 0x0000000514177211 */ /* 0x001fe400078ec0ff */
[----:B------:R-:W-:-:S03]  /*61c0*/  SHF.L.U32 R5, R3, 0x1f, RZ ;  /* 0x0000001f03057819 */ /* 0x000fc600000006ff */
[----:B------:R-:W-:-:S04]  /*61d0*/  IMAD R20, R4, 0x8, R23 ;  /* 0x0000000804147824 */ /* 0x000fc800078e0217 */
[----:B------:R-:W0:Y:S02]  /*61e0*/  SYNCS.PHASECHK.TRANS64.TRYWAIT P0, [R20+URZ+0x20], R5 ;  /* 0x00002005140075a7 */ /* 0x000e24000800017f */
[----:B01----:R-:W-:Y:S05]  /*61f0*/  @!P0 BRA `(.L_x_51) ;  /* 0x0000000c007c8947 */ /* 0x003fea0003800000 */
.L_x_70:
[----:B0-----:R-:W-:Y:S01]  /*6200*/  PRMT R5, R17, 0x9910, RZ ;  /* 0x0000991011057816 */ /* 0x001fe200000000ff */
[----:B------:R0:W-:Y:S03]  /*6210*/  @!P1 SYNCS.ARRIVE.TRANS64 RZ, [R20+URZ], R19 ;  /* 0x0000001314ff99a7 */ /* 0x0001e6000800003f */
[----:B------:R-:W-:-:S13]  /*6220*/  ISETP.NE.AND P0, PT, R5, 0x2, PT ;  /* 0x000000020500780c */ /* 0x000fda0003f05270 */
[----:B0-----:R-:W-:Y:S05]  /*6230*/  @P0 BRA `(.L_x_52) ;  /* 0x0000000000040947 */ /* 0x001fea0003800000 */
[----:B------:R-:W-:Y:S01]  /*6240*/  BPT.TRAP 0x1 ;  /* 0x000000040000795c */ /* 0x000fe20000300000 */
.L_x_52:
[----:B------:R-:W-:Y:S01]  /*6250*/  IMAD R5, R4, 0xc000, R23 ;  /* 0x0000c00004057824 */ /* 0x000fe200078e0217 */
[----:B------:R-:W-:Y:S01]  /*6260*/  R2UR UR16, R23 ;  /* 0x00000000171072ca */ /* 0x000fe200000e0000 */
[----:B------:R-:W-:Y:S01]  /*6270*/  VIADD R2, R2, 0xffffffff ;  /* 0xffffffff02027836 */ /* 0x000fe20000000000 */
[----:B------:R-:W-:Y:S01]  /*6280*/  R2UR UR9, R20 ;  /* 0x00000000140972ca */ /* 0x000fe200000e0000 */
[----:B------:R-:W-:Y:S01]  /*6290*/  UIADD3 UR6, UP0, UR22, 0xf0, URZ ;  /* 0x000000f016067890 */ /* 0x000fe2000ff1e03f */
[----:B------:R-:W-:Y:S01]  /*62a0*/  R2UR UR5, R5 ;  /* 0x00000000050572ca */ /* 0x000fe200000e0000 */
[----:B------:R-:W-:Y:S01]  /*62b0*/  IMAD R5, R4, 0x800, R11 ;  /* 0x0000080004057824 */ /* 0x000fe200078e020b */
[----:B------:R-:W-:Y:S01]  /*62c0*/  R2UR UR11, R22 ;  /* 0x00000000160b72ca */ /* 0x000fe200000e0000 */
[----:B------:R-:W-:Y:S01]  /*62d0*/  UIADD3 UR24, UP1, UR22, 0x1f0, URZ ;  /* 0x000001f016187890 */ /* 0x000fe2000ff3e03f */
[----:B------:R-:W-:Y:S01]  /*62e0*/  R2UR UR10, R24 ;  /* 0x00000000180a72ca */ /* 0x000fe200000e0000 */
[----:B------:R-:W-:Y:S01]  /*62f0*/  UIADD3.X UR7, URZ, UR23, URZ, UP0, !UPT ;  /* 0x000000173f077290 */ /* 0x000fe200087fe43f */
[----:B------:R-:W-:Y:S01]  /*6300*/  R2UR UR8, R5 ;  /* 0x00000000050872ca */ /* 0x000fe200000e0000 */
[----:B------:R-:W-:Y:S01]  /*6310*/  VIADD R4, R4, 0x1 ;  /* 0x0000000104047836 */ /* 0x000fe20000000000 */
[----:B------:R-:W-:Y:S01]  /*6320*/  R2UR UR12, R18 ;  /* 0x00000000120c72ca */ /* 0x000fe200000e0000 */
[----:B------:R-:W-:Y:S01]  /*6330*/  UIADD3.X UR25, URZ, UR23, URZ, UP1, !UPT ;  /* 0x000000173f197290 */ /* 0x000fe20008ffe43f */
[----:B------:R-:W-:Y:S01]  /*6340*/  R2UR UR19, R21 ;  /* 0x00000000151372ca */ /* 0x000fe200000e0000 */
[----:B------:R-:W-:Y:S01]  /*6350*/  UMOV UR14, 0x0 ;  /* 0x00000000000e7882 */ /* 0x000fe20000000000 */
[----:B------:R-:W-:Y:S01]  /*6360*/  ISETP.GT.AND P1, PT, R2, 0x1, PT ;  /* 0x000000010200780c */ /* 0x000fe20003f24270 */
[----:B------:R-:W-:Y:S01]  /*6370*/  UIADD3 UR5, UR5, 0x100, URZ ;  /* 0x0000010005057890 */ /* 0x000fe2000fffe03f */
[----:B------:R-:W-:Y:S01]  /*6380*/  ISETP.NE.AND P0, PT, R4, 0x4, PT ;  /* 0x000000040400780c */ /* 0x000fe20003f05270 */
[----:B------:R-:W-:Y:S01]  /*6390*/  UMOV UR15, 0x10000000 ;  /* 0x10000000000f7882 */ /* 0x000fe20000000000 */
[----:B------:R-:W-:Y:S01]  /*63a0*/  UMOV UR26, 0x30000 ;  /* 0x00030000001a7882 */ /* 0x000fe20000000000 */
[----:B------:R-:W-:Y:S01]  /*63b0*/  VIADD R24, R24, 0x80 ;  /* 0x0000008018187836 */ /* 0x000fe20000000000 */
[----:B------:R-:W-:Y:S01]  /*63c0*/  SEL R20, RZ, 0x1, P0 ;  /* 0x00000001ff147807 */ /* 0x000fe20000000000 */
[----:B------:R-:W-:Y:S01]  /*63d0*/  UIADD3 UR16, UR16, 0x30100, UR8 ;  /* 0x0003010010107890 */ /* 0x000fe2000fffe008 */
[----:B------:R-:W-:-:S02]  /*63e0*/  SEL R4, R4, RZ, P0 ;  /* 0x000000ff04047207 */ /* 0x000fc40000000000 */
[----:B------:R-:W-:Y:S01]  /*63f0*/  UMOV UR8, UR5 ;  /* 0x0000000500087c82 */ /* 0x000fe20008000000 */
[----:B------:R-:W-:Y:S01]  /*6400*/  LOP3.LUT R3, R3, R20, RZ, 0x3c, !PT ;  /* 0x0000001403037212 */ /* 0x000fe200078e3cff */
[----:B------:R0:W-:Y:S02]  /*6410*/  UTMALDG.3D [UR8], [UR6], desc[UR14] ;  /* 0x00000e08060075b4 */ /* 0x0001e40008011000 */
[----:B0-----:R-:W-:Y:S01]  /*6420*/  UMOV UR11, UR19 ;  /* 0x00000013000b7c82 */ /* 0x001fe20008000000 */
[----:B------:R-:W-:Y:S02]  /*6430*/  UMOV UR8, UR16 ;  /* 0x0000001000087c82 */ /* 0x000fe40008000000 */
[----:B------:R0:W-:Y:S02]  /*6440*/  UTMALDG.3D.MULTICAST [UR8], [UR24], UR26, desc[UR14] ;  /* 0x00000e08180073b4 */ /* 0x0001e4000801181a */
[----:B0-----:R-:W-:Y:S05]  /*6450*/  @P1 BRA `(.L_x_53) ;  /* 0xfffffffc00441947 */ /* 0x001fea000383ffff */
.L_x_50:
[----:B------:R-:W-:Y:S05]  /*6460*/  BSYNC B1 ;  /* 0x0000000000017941 */ /* 0x000fea0003800000 */
.L_x_49:
[----:B------:R-:W-:Y:S01]  /*6470*/  LOP3.LUT P1, RZ, R13, 0xff, RZ, 0xc0, !PT ;  /* 0x000000ff0dff7812 */ /* 0x000fe2000782c0ff */
[----:B------:R-:W-:Y:S01]  /*6480*/  IMAD.IADD R15, R14, 0x1, R15 ;  /* 0x000000010e0f7824 */ /* 0x000fe200078e020f */
[----:B------:R-:W-:Y:S01]  /*6490*/  IADD3 R8, P2, R8, UR20, RZ ;  /* 0x0000001408087c10 */ /* 0x000fe2000ff5e0ff */
[----:B------:R-:W-:Y:S01]  /*64a0*/  ULDC.64 UR6, c[0x0][0x650] ;  /* 0x0001940000067ab9 */ /* 0x000fe20000000a00 */
[----:B------:R-:W-:Y:S01]  /*64b0*/  BSSY B1, `(.L_x_54) ;  /* 0x000006c000017945 */ /* 0x000fe20003800000 */
[----:B------:R-:W-:Y:S01]  /*64c0*/  IMAD.MOV.U32 R18, RZ, RZ, -0x1 ;  /* 0xffffffffff127424 */ /* 0x000fe200078e00ff */
[----:B------:R-:W-:Y:S02]  /*64d0*/  ISETP.GT.U32.AND P0, PT, R15, 0x3, PT ;  /* 0x000000030f00780c */ /* 0x000fe40003f04070 */
[----:B------:R-:W-:Y:S02]  /*64e0*/  SHF.R.U32.HI R2, RZ, 0x2, R15 ;  /* 0x00000002ff027819 */ /* 0x000fe4000001160f */
[----:B------:R-:W-:-:S02]  /*64f0*/  ISETP.LT.U32.AND P0, PT, R14, 0x4, P0 ;  /* 0x000000040e00780c */ /* 0x000fc40000701070 */
[----:B------:R-:W-:Y:S01]  /*6500*/  IADD3.X R9, R9, UR13, RZ, P2, !PT ;  /* 0x0000000d09097c10 */ /* 0x000fe200097fe4ff */
[----:B------:R-:W0:Y:S01]  /*6510*/  @P1 S2R R4, SR_CgaCtaId ;  /* 0x0000000000041919 */ /* 0x000e220000008800 */
[----:B------:R-:W-:Y:S02]  /*6520*/  @P1 MOV R3, 0x400 ;  /* 0x0000040000031802 */ /* 0x000fe40000000f00 */
[----:B------:R-:W-:Y:S02]  /*6530*/  ISETP.GE.U32.AND P2, PT, R8, UR6, PT ;  /* 0x0000000608007c0c */ /* 0x000fe4000bf46070 */
[----:B------:R-:W-:Y:S02]  /*6540*/  LOP3.LUT R2, R2, 0x1, RZ, 0xc0, !PT ;  /* 0x0000000102027812 */ /* 0x000fe400078ec0ff */
[----:B------:R-:W-:Y:S02]  /*6550*/  LOP3.LUT R15, R15, 0x3, RZ, 0xc0, !PT ;  /* 0x000000030f0f7812 */ /* 0x000fe400078ec0ff */
[----:B------:R-:W-:-:S02]  /*6560*/  PRMT R13, RZ, 0x7610, R13 ;  /* 0x00007610ff0d7816 */ /* 0x000fc4000000000d */
[----:B0-----:R-:W-:Y:S02]  /*6570*/  @P1 LEA R3, R4, R3, 0x18 ;  /* 0x0000000304031211 */ /* 0x001fe400078ec0ff */
[----:B------:R-:W-:Y:S02]  /*6580*/  PRMT R4, RZ, 0x7610, R4 ;  /* 0x00007610ff047816 */ /* 0x000fe40000000004 */
[----:B------:R0:W-:Y:S01]  /*6590*/  @P1 SYNCS.ARRIVE.TRANS64.A1T0 RZ, [R3+URZ+0x58], RZ ;  /* 0x000058ff03ff19a7 */ /* 0x0001e2000810003f */
[----:B------:R-:W-:-:S04]  /*65a0*/  ISETP.NE.U32.AND P1, PT, R2, 0x1, PT ;  /* 0x000000010200780c */ /* 0x000fc80003f25070 */
[----:B------:R-:W-:Y:S02]  /*65b0*/  ISETP.GT.U32.AND P1, PT, R14, 0x3, !P1 ;  /* 0x000000030e00780c */ /* 0x000fe40004f24070 */
[----:B0-----:R-:W-:Y:S02]  /*65c0*/  SEL R3, RZ, 0x1, !P0 ;  /* 0x00000001ff037807 */ /* 0x001fe40004000000 */
[----:B------:R-:W-:Y:S02]  /*65d0*/  ISETP.GE.U32.AND.EX P0, PT, R9, UR7, PT, P2 ;  /* 0x0000000709007c0c */ /* 0x000fe4000bf06120 */
[----:B------:R-:W-:-:S04]  /*65e0*/  SEL R2, RZ, 0x1, !P1 ;  /* 0x00000001ff027807 */ /* 0x000fc80004800000 */
[----:B------:R-:W-:Y:S01]  /*65f0*/  LOP3.LUT R16, R2, R16, R3, 0x96, !PT ;  /* 0x0000001002107212 */ /* 0x000fe200078e9603 */
[----:B------:R-:W-:Y:S02]  /*6600*/  IMAD.MOV.U32 R2, RZ, RZ, -0x1 ;  /* 0xffffffffff027424 */ /* 0x000fe400078e00ff */
[----:B------:R-:W-:-:S04]  /*6610*/  IMAD.MOV.U32 R3, RZ, RZ, -0x1 ;  /* 0xffffffffff037424 */ /* 0x000fc800078e00ff */
[----:B------:R-:W-:Y:S05]  /*6620*/  @P0 BRA `(.L_x_55) ;  /* 0x0000000400500947 */ /* 0x000fea0003800000 */
[----:B------:R-:W0:Y:S01]  /*6630*/  S2R R19, SR_CTAID.X ;  /* 0x0000000000137919 */ /* 0x000e220000002500 */
[----:B------:R-:W-:Y:S01]  /*6640*/  ULDC.64 UR6, c[0x0][0x628] ;  /* 0x00018a0000067ab9 */ /* 0x000fe20000000a00 */
[----:B------:R-:W-:Y:S01]  /*6650*/  ULDC UR8, c[0x0][0x630] ;  /* 0x00018c0000087ab9 */ /* 0x000fe20000000800 */
[----:B------:R-:W-:Y:S01]  /*6660*/  ISETP.NE.U32.AND P0, PT, RZ, UR6, PT ;  /* 0x00000006ff007c0c */ /* 0x000fe2000bf05070 */
[----:B------:R-:W1:Y:S01]  /*6670*/  S2R R20, SR_CTAID.Y ;  /* 0x0000000000147919 */ /* 0x000e620000002600 */
[----:B------:R-:W-:Y:S01]  /*6680*/  ULDC UR9, c[0x0][0x150] ;  /* 0x0000540000097ab9 */ /* 0x000fe20000000800 */
[----:B------:R-:W-:Y:S01]  /*6690*/  IMAD.MOV.U32 R2, RZ, RZ, R8 ;  /* 0x000000ffff027224 */ /* 0x000fe200078e0008 */
[----:B------:R-:W-:Y:S01]  /*66a0*/  ISETP.NE.AND.EX P0, PT, RZ, UR7, PT, P0 ;  /* 0x00000007ff007c0c */ /* 0x000fe2000bf05300 */
[----:B------:R-:W-:Y:S01]  /*66b0*/  IMAD.MOV.U32 R3, RZ, RZ, R9 ;  /* 0x000000ffff037224 */ /* 0x000fe200078e0009 */
[----:B0-----:R-:W-:-:S11]  /*66c0*/  I2FP.F32.U32 R22, R19 ;  /* 0x0000001300167245 */ /* 0x001fd60000201000 */
[----:B------:R-:W-:Y:S05]  /*66d0*/  @!P0 BRA `(.L_x_56) ;  /* 0x0000000000288947 */ /* 0x000fea0003800000 */
[----:B------:R-:W-:Y:S02]  /*66e0*/  ULDC UR5, c[0x0][0x634] ;  /* 0x00018d0000057ab9 */ /* 0x000fe40000000800 */
[----:B------:R-:W-:-:S05]  /*66f0*/  IADD3 R3, P0, R8, UR5, RZ ;  /* 0x0000000508037c10 */ /* 0x000fca000ff1e0ff */
[----:B------:R-:W-:-:S04]  /*6700*/  IMAD.X R21, RZ, RZ, R9, P0 ;  /* 0x000000ffff157224 */ /* 0x000fc800000e0609 */
[----:B------:R-:W-:-:S04]  /*6710*/  IMAD.WIDE.U32 R4, R21, UR6, RZ ;  /* 0x0000000615047c25 */ /* 0x000fc8000f8e00ff */
[----:B------:R-:W-:-:S04]  /*6720*/  IMAD.WIDE.U32 R4, P0, R3, UR7, R4 ;  /* 0x0000000703047c25 */ /* 0x000fc8000f800004 */
[----:B------:R-:W-:-:S04]  /*6730*/  IMAD.WIDE.U32 R2, R3, UR6, RZ ;  /* 0x0000000603027c25 */ /* 0x000fc8000f8e00ff */
[----:B------:R-:W-:Y:S01]  /*6740*/  IMAD.MOV.U32 R2, RZ, RZ, R5 ;  /* 0x000000ffff027224 */ /* 0x000fe200078e0005 */
[----:B------:R-:W-:Y:S01]  /*6750*/  IADD3 RZ, P1, R3, R4, RZ ;  /* 0x0000000403ff7210 */ /* 0x000fe20007f3e0ff */
[----:B------:R-:W-:-:S04]  /*6760*/  IMAD.X R3, RZ, RZ, RZ, P0 ;  /* 0x000000ffff037224 */ /* 0x000fc800000e06ff */
[----:B------:R-:W-:-:S08]  /*6770*/  IMAD.WIDE.U32.X R2, R21, UR7, R2, P1 ;  /* 0x0000000715027c25 */ /* 0x000fd000088e0402 */
.L_x_56:
[--C-:B------:R-:W-:Y:S01]  /*6780*/  SHF.R.U64 R18, R2, UR8, R3.reuse ;  /* 0x0000000802127c19 */ /* 0x100fe20008001203 */
[----:B------:R-:W-:Y:S01]  /*6790*/  FMUL R22, R22, UR9 ;  /* 0x0000000916167c20 */ /* 0x000fe20008400000 */
[----:B------:R-:W-:Y:S01]  /*67a0*/  SHF.R.U32.HI R2, RZ, UR8, R3 ;  /* 0x00000008ff027c19 */ /* 0x000fe20008011603 */
[----:B------:R-:W0:Y:S01]  /*67b0*/  LDC R4, c[0x0][0x144] ;  /* 0x00005100ff047b82 */ /* 0x000e220000000800 */
[----:B------:R-:W-:Y:S01]  /*67c0*/  IADD3 R3, P0, RZ, -R18, RZ ;  /* 0x80000012ff037210 */ /* 0x000fe20007f1e0ff */
[----:B------:R-:W-:Y:S01]  /*67d0*/  ULDC UR5, c[0x0][0x154] ;  /* 0x0000550000057ab9 */ /* 0x000fe20000000800 */
[----:B-1----:R-:W-:Y:S01]  /*67e0*/  I2FP.F32.U32 R5, R20 ;  /* 0x0000001400057245 */ /* 0x002fe20000201000 */
[----:B------:R-:W1:Y:S01]  /*67f0*/  F2I.U32.TRUNC.NTZ R22, R22 ;  /* 0x0000001600167305 */ /* 0x000e62000020f000 */
[----:B------:R-:W-:Y:S01]  /*6800*/  ULDC.64 UR6, c[0x0][0x620] ;  /* 0x0001880000067ab9 */ /* 0x000fe20000000a00 */
[----:B------:R-:W-:Y:S01]  /*6810*/  IMAD.X R2, RZ, RZ, ~R2, P0 ;  /* 0x000000ffff027224 */ /* 0x000fe200000e0e02 */
[----:B------:R-:W-:Y:S01]  /*6820*/  ISETP.NE.AND P2, PT, R7, 0x1, PT ;  /* 0x000000010700780c */ /* 0x000fe20003f45270 */
[----:B------:R-:W-:Y:S01]  /*6830*/  FMUL R23, R5, UR5 ;  /* 0x0000000505177c20 */ /* 0x000fe20008400000 */
[----:B------:R-:W2:Y:S01]  /*6840*/  LDC R25, c[0x0][0x148] ;  /* 0x00005200ff197b82 */ /* 0x000ea20000000800 */
[----:B------:R-:W-:Y:S01]  /*6850*/  IMAD R2, R2, UR6, RZ ;  /* 0x0000000602027c24 */ /* 0x000fe2000f8e02ff */
[----:B------:R-:W-:-:S03]  /*6860*/  ULDC UR5, c[0x0][0x618] ;  /* 0x0001860000057ab9 */ /* 0x000fc60000000800 */
[----:B------:R-:W3:Y:S01]  /*6870*/  F2I.U32.TRUNC.NTZ R23, R23 ;  /* 0x0000001700177305 */ /* 0x000ee2000020f000 */
[C---:B------:R-:W-:Y:S02]  /*6880*/  IMAD R5, R3.reuse, UR7, R2 ;  /* 0x0000000703057c24 */ /* 0x040fe4000f8e0202 */
[----:B------:R-:W-:Y:S01]  /*6890*/  IMAD.WIDE.U32 R2, R3, UR6, R8 ;  /* 0x0000000603027c25 */ /* 0x000fe2000f8e0008 */
[----:B------:R-:W-:Y:S02]  /*68a0*/  ULDC.64 UR6, c[0x0][0x640] ;  /* 0x0001900000067ab9 */ /* 0x000fe40000000a00 */
[----:B------:R-:W-:Y:S01]  /*68b0*/  ISETP.NE.U32.AND P0, PT, RZ, UR6, PT ;  /* 0x00000006ff007c0c */ /* 0x000fe2000bf05070 */
[----:B------:R-:W-:Y:S02]  /*68c0*/  IMAD.IADD R3, R3, 0x1, R5 ;  /* 0x0000000103037824 */ /* 0x000fe400078e0205 */
[----:B-1----:R-:W-:Y:S01]  /*68d0*/  IMAD.MOV R22, RZ, RZ, -R22 ;  /* 0x000000ffff167224 */ /* 0x002fe200078e0a16 */
[----:B------:R-:W-:-:S02]  /*68e0*/  ISETP.NE.AND.EX P0, PT, RZ, UR7, PT, P0 ;  /* 0x00000007ff007c0c */ /* 0x000fc4000bf05300 */
[----:B------:R-:W-:Y:S01]  /*68f0*/  SHF.R.U64 R21, R2, UR5, R3 ;  /* 0x0000000502157c19 */ /* 0x000fe20008001203 */
[----:B0-----:R-:W-:Y:S01]  /*6900*/  IMAD R19, R4, R22, R19 ;  /* 0x0000001604137224 */ /* 0x001fe200078e0213 */
[----:B------:R-:W-:Y:S01]  /*6910*/  SHF.R.U32.HI R2, RZ, UR5, R3 ;  /* 0x00000005ff027c19 */ /* 0x000fe20008011603 */
[----:B------:R-:W-:Y:S01]  /*6920*/  ULDC UR5, c[0x0][0x608] ;  /* 0x0001820000057ab9 */ /* 0x000fe20000000800 */
[----:B---3--:R-:W-:Y:S02]  /*6930*/  IMAD.MOV R4, RZ, RZ, -R23 ;  /* 0x000000ffff047224 */ /* 0x008fe400078e0a17 */
[--C-:B------:R-:W-:Y:S02]  /*6940*/  SHF.R.U64 R22, R21, UR5, R2.reuse ;  /* 0x0000000515167c19 */ /* 0x100fe40008001202 */
[----:B------:R-:W-:Y:S01]  /*6950*/  SHF.R.U32.HI R3, RZ, UR5, R2 ;  /* 0x00000005ff037c19 */ /* 0x000fe20008011602 */
[----:B------:R-:W-:Y:S01]  /*6960*/  ULDC UR5, c[0x0][0x658] ;  /* 0x0001960000057ab9 */ /* 0x000fe20000000800 */
[----:B--2---:R-:W-:-:S02]  /*6970*/  @P2 IMAD R19, R25, R4, R20 ;  /* 0x0000000419132224 */ /* 0x004fc400078e0214 */
[--C-:B------:R-:W-:Y:S02]  /*6980*/  SHF.R.U64 R20, R22, UR5, R3.reuse ;  /* 0x0000000516147c19 */ /* 0x100fe40008001203 */
[----:B------:R-:W-:-:S03]  /*6990*/  SHF.R.U32.HI R23, RZ, UR5, R3 ;  /* 0x00000005ff177c19 */ /* 0x000fc60008011603 */
[----:B------:R-:W-:Y:S02]  /*69a0*/  IMAD.MOV.U32 R4, RZ, RZ, R20 ;  /* 0x000000ffff047224 */ /* 0x000fe400078e0014 */
[----:B------:R-:W-:Y:S01]  /*69b0*/  IMAD.MOV.U32 R3, RZ, RZ, R23 ;  /* 0x000000ffff037224 */ /* 0x000fe200078e0017 */
[----:B------:R-:W-:Y:S06]  /*69c0*/  @!P0 BRA `(.L_x_57) ;  /* 0x00000000002c8947 */ /* 0x000fec0003800000 */
        /* <DEDUP_REMOVED lines=9> */
[----:B------:R-:W-:-:S04]  /*6a60*/  IMAD.WIDE.U32.X R2, R23, UR7, R2, P1 ;  /* 0x0000000717027c25 */ /* 0x000fc800088e0402 */
[----:B------:R-:W-:-:S07]  /*6a70*/  IMAD.MOV.U32 R4, RZ, RZ, R2 ;  /* 0x000000ffff047224 */ /* 0x000fce00078e0002 */
.L_x_57:
[----:B------:R-:W-:Y:S01]  /*6a80*/  ULDC UR5, c[0x0][0x648] ;  /* 0x0001920000057ab9 */ /* 0x000fe20000000800 */
[----:B------:R-:W-:Y:S01]  /*6a90*/  LOP3.LUT R2, R22, UR17, RZ, 0xc0, !PT ;  /* 0x0000001116027c12 */ /* 0x000fe2000f8ec0ff */
[----:B------:R-:W-:Y:S01]  /*6aa0*/  ULDC UR6, c[0x0][0x610] ;  /* 0x0001840000067ab9 */ /* 0x000fe20000000800 */
[----:B------:R-:W-:Y:S01]  /*6ab0*/  SHF.R.U64 R3, R4, UR5, R3 ;  /* 0x0000000504037c19 */ /* 0x000fe20008001203 */
[----:B------:R-:W-:Y:S01]  /*6ac0*/  ULDC UR5, c[0x0][0x638] ;  /* 0x00018e0000057ab9 */ /* 0x000fe20000000800 */
[----:B------:R-:W-:Y:S01]  /*6ad0*/  LOP3.LUT R21, R21, UR4, RZ, 0xc0, !PT ;  /* 0x0000000415157c12 */ /* 0x000fe2000f8ec0ff */
[----:B------:R-:W-:Y:S02]  /*6ae0*/  IMAD.MOV.U32 R4, RZ, RZ, 0x1 ;  /* 0x00000001ff047424 */ /* 0x000fe400078e00ff */
[----:B------:R-:W-:Y:S02]  /*6af0*/  IMAD.MOV R5, RZ, RZ, -R3 ;  /* 0x000000ffff057224 */ /* 0x000fe400078e0a03 */
[----:B------:R-:W-:-:S02]  /*6b00*/  IMAD R2, R3, UR18, R2 ;  /* 0x0000001203027c24 */ /* 0x000fc4000f8e0202 */
[----:B------:R-:W-:Y:S01]  /*6b10*/  IMAD R20, R5, UR5, R20 ;  /* 0x0000000505147c24 */ /* 0x000fe2000f8e0214 */
[----:B------:R-:W-:Y:S01]  /*6b20*/  ULDC UR5, c[0x0][0x600] ;  /* 0x0001800000057ab9 */ /* 0x000fe20000000800 */
[----:B------:R-:W-:Y:S02]  /*6b30*/  IMAD R19, R2, UR6, R19 ;  /* 0x0000000602137c24 */ /* 0x000fe4000f8e0213 */
[----:B------:R-:W-:-:S05]  /*6b40*/  IMAD R20, R20, UR5, R21 ;  /* 0x0000000514147c24 */ /* 0x000fca000f8e0215 */
[----:B------:R-:W-:Y:S02]  /*6b50*/  SEL R3, R20, R19, !P2 ;  /* 0x0000001314037207 */ /* 0x000fe40005000000 */
[----:B------:R-:W-:-:S07]  /*6b60*/  SEL R2, R19, R20, !P2 ;  /* 0x0000001413027207 */ /* 0x000fce0005000000 */
.L_x_55:
[----:B------:R-:W-:Y:S05]  /*6b70*/  BSYNC B1 ;  /* 0x0000000000017941 */ /* 0x000fea0003800000 */
.L_x_54:
[----:B------:R-:W-:-:S13]  /*6b80*/  LOP3.LUT P0, RZ, R4, 0xff, RZ, 0xc0, !PT ;  /* 0x000000ff04ff7812 */ /* 0x000fda000780c0ff */
[----:B------:R-:W-:Y:S05]  /*6b90*/  @P0 BRA `(.L_x_58) ;  /* 0xfffffff400400947 */ /* 0x000fea000383ffff */
[----:B------:R-:W-:Y:S05]  /*6ba0*/  BSYNC B0 ;  /* 0x0000000000007941 */ /* 0x000fea0003800000 */
.L_x_47:
[----:B------:R-:W-:-:S03]  /*6bb0*/  UMOV UR5, 0xffffffff ;  /* 0xffffffff00057882 */ /* 0x000fc60000000000 */
[----:B------:R-:W-:Y:S05]  /*6bc0*/  BRA.DIV UR5, `(.L_x_59) ;  /* 0x00000006051c7947 */ /* 0x000fea000b800000 */
[----:B------:R-:W-:-:S13]  /*6bd0*/  ELECT P0, URZ, PT ;  /* 0x00000000003f782f */ /* 0x000fda0003800000 */
.L_x_73:
[----:B------:R-:W-:Y:S04]  /*6be0*/  BSSY B0, `(.L_x_60) ;  /* 0x000002b000007945 */ /* 0x000fe80003800000 */
[----:B------:R-:W-:Y:S05]  /*6bf0*/  @!P0 BRA `(.L_x_61) ;  /* 0x0000000000a48947 */ /* 0x000fea0003800000 */
[----:B------:R-:W-:-:S04]  /*6c00*/  LOP3.LUT R6, R6, 0x2, RZ, 0xfc, !PT ;  /* 0x0000000206067812 */ /* 0x000fc800078efcff */
[----:B------:R-:W-:-:S13]  /*6c10*/  ISETP.NE.AND P0, PT, R6, 0x3, PT ;  /* 0x000000030600780c */ /* 0x000fda0003f05270 */
[----:B------:R-:W-:Y:S05]  /*6c20*/  @!P0 BRA `(.L_x_62) ;  /* 0x0000000000048947 */ /* 0x000fea0003800000 */
[----:B------:R-:W-:Y:S01]  /*6c30*/  BPT.TRAP 0x1 ;  /* 0x000000040000795c */ /* 0x000fe20000300000 */
.L_x_62:
[----:B------:R-:W0:Y:S01]  /*6c40*/  S2R R3, SR_CgaCtaId ;  /* 0x0000000000037919 */ /* 0x000e220000008800 */
[----:B------:R-:W-:Y:S02]  /*6c50*/  MOV R0, 0x400 ;  /* 0x0000040000007802 */ /* 0x000fe40000000f00 */
[----:B------:R-:W-:Y:S02]  /*6c60*/  SHF.L.U32 R2, R16, 0x1f, RZ ;  /* 0x0000001f10027819 */ /* 0x000fe400000006ff */
[----:B0-----:R-:W-:-:S05]  /*6c70*/  LEA R0, R3, R0, 0x18 ;  /* 0x0000000003007211 */ /* 0x001fca00078ec0ff */
[----:B------:R-:W-:-:S04]  /*6c80*/  VIADD R0, R0, 0x20 ;  /* 0x0000002000007836 */ /* 0x000fc80000000000 */
[C---:B------:R-:W-:Y:S02]  /*6c90*/  IMAD R5, R15.reuse, 0x8, R0 ;  /* 0x000000080f057824 */ /* 0x040fe400078e0200 */
[----:B------:R-:W-:Y:S02]  /*6ca0*/  VIADD R15, R15, 0x1 ;  /* 0x000000010f0f7836 */ /* 0x000fe40000000000 */
[----:B------:R-:W0:Y:S03]  /*6cb0*/  SYNCS.PHASECHK.TRANS64.TRYWAIT P0, [R5+URZ], R2 ;  /* 0x00000002050075a7 */ /* 0x000e26000800017f */
[----:B------:R-:W-:-:S04]  /*6cc0*/  ISETP.NE.AND P1, PT, R15, 0x4, PT ;  /* 0x000000040f00780c */ /* 0x000fc80003f25270 */
[----:B------:R-:W-:Y:S02]  /*6cd0*/  SEL R3, RZ, 0x1, P1 ;  /* 0x00000001ff037807 */ /* 0x000fe40000800000 */
[----:B------:R-:W-:Y:S02]  /*6ce0*/  SEL R15, R15, RZ, P1 ;  /* 0x000000ff0f0f7207 */ /* 0x000fe40000800000 */
[----:B------:R-:W-:-:S03]  /*6cf0*/  LOP3.LUT R16, R16, R3, RZ, 0x3c, !PT ;  /* 0x0000000310107212 */ /* 0x000fc600078e3cff */
[----:B------:R-:W-:Y:S01]  /*6d00*/  IMAD R7, R15, 0x8, R0 ;  /* 0x000000080f077824 */ /* 0x000fe200078e0200 */
[----:B------:R-:W-:Y:S01]  /*6d10*/  SHF.L.U32 R4, R16, 0x1f, RZ ;  /* 0x0000001f10047819 */ /* 0x000fe200000006ff */
[----:B0-----:R-:W-:Y:S06]  /*6d20*/  @!P0 BRA `(.L_x_63) ;  /* 0x0000000000e48947 */ /* 0x001fec0003800000 */
.L_x_74:
[----:B------:R-:W1:Y:S01]  /*6d30*/  SYNCS.PHASECHK.TRANS64.TRYWAIT P0, [R7+URZ], R4 ;  /* 0x00000004070075a7 */ /* 0x000e62000800017f */
[----:B0-----:R-:W-:-:S05]  /*6d40*/  VIADD R2, R15, 0x1 ;  /* 0x000000010f027836 */ /* 0x001fca0000000000 */
[----:B------:R-:W-:-:S04]  /*6d50*/  ISETP.NE.AND P1, PT, R2, 0x4, PT ;  /* 0x000000040200780c */ /* 0x000fc80003f25270 */
[----:B------:R-:W-:Y:S02]  /*6d60*/  SEL R3, RZ, 0x1, P1 ;  /* 0x00000001ff037807 */ /* 0x000fe40000800000 */
[----:B------:R-:W-:Y:S02]  /*6d70*/  SEL R9, R2, RZ, P1 ;  /* 0x000000ff02097207 */ /* 0x000fe40000800000 */
[----:B------:R-:W-:-:S03]  /*6d80*/  LOP3.LUT R11, R16, R3, RZ, 0x3c, !PT ;  /* 0x00000003100b7212 */ /* 0x000fc600078e3cff */
[----:B------:R-:W-:Y:S01]  /*6d90*/  IMAD R6, R9, 0x8, R0 ;  /* 0x0000000809067824 */ /* 0x000fe200078e0200 */
[----:B------:R-:W-:Y:S01]  /*6da0*/  SHF.L.U32 R5, R11, 0x1f, RZ ;  /* 0x0000001f0b057819 */ /* 0x000fe200000006ff */
[----:B-1----:R-:W-:Y:S06]  /*6db0*/  @!P0 BRA `(.L_x_64) ;  /* 0x0000000000d48947 */ /* 0x002fec0003800000 */
.L_x_75:
[----:B------:R-:W1:Y:S01]  /*6dc0*/  SYNCS.PHASECHK.TRANS64.TRYWAIT P0, [R6+URZ], R5 ;  /* 0x00000005060075a7 */ /* 0x000e62000800017f */
[----:B------:R-:W-:-:S05]  /*6dd0*/  VIADD R2, R9, 0x1 ;  /* 0x0000000109027836 */ /* 0x000fca0000000000 */
[----:B------:R-:W-:-:S04]  /*6de0*/  ISETP.NE.AND P1, PT, R2, 0x4, PT ;  /* 0x000000040200780c */ /* 0x000fc80003f25270 */
[----:B0-----:R-:W-:Y:S02]  /*6df0*/  SEL R4, RZ, 0x1, P1 ;  /* 0x00000001ff047807 */ /* 0x001fe40000800000 */
[----:B------:R-:W-:Y:S02]  /*6e00*/  SEL R3, R2, RZ, P1 ;  /* 0x000000ff02037207 */ /* 0x000fe40000800000 */
[----:B------:R-:W-:Y:S01]  /*6e10*/  LOP3.LUT R4, R11, R4, RZ, 0x3c, !PT ;  /* 0x000000040b047212 */ /* 0x000fe200078e3cff */
[----:B-1----:R-:W-:Y:S06]  /*6e20*/  @!P0 BRA `(.L_x_65) ;  /* 0x0000000000cc8947 */ /* 0x002fec0003800000 */
.L_x_76:
[----:B------:R-:W-:Y:S01]  /*6e30*/  IMAD R3, R3, 0x8, R0 ;  /* 0x0000000803037824 */ /* 0x000fe200078e0200 */
[----:B------:R-:W-:-:S07]  /*6e40*/  SHF.L.U32 R0, R4, 0x1f, RZ ;  /* 0x0000001f04007819 */ /* 0x000fce00000006ff */
.L_x_66:
[----:B-1----:R1:W2:Y:S02]  /*6e50*/  SYNCS.PHASECHK.TRANS64.TRYWAIT P0, [R3+URZ], R0 ;  /* 0x00000000030075a7 */ /* 0x0022a4000800017f */
[----:B--2---:R-:W-:Y:S05]  /*6e60*/  @!P0 NANOSLEEP.SYNCS 0x989680 ;  /* 0x009896800000895d */ /* 0x004fea0003900000 */
[----:B------:R-:W2:Y:S02]  /*6e70*/  @!P0 SYNCS.PHASECHK.TRANS64 P0, [R3+URZ], R0 ;  /* 0x00000000030085a7 */ /* 0x000ea4000800007f */
[----:B--2---:R-:W-:Y:S05]  /*6e80*/  @!P0 BRA `(.L_x_66) ;  /* 0xfffffffc00f08947 */ /* 0x004fea000383ffff */
.L_x_61:
[----:B------:R-:W-:Y:S05]  /*6e90*/  BSYNC B0 ;  /* 0x0000000000007941 */ /* 0x000fea0003800000 */
.L_x_60:
[----:B------:R-:W-:Y:S05]  /*6ea0*/  EXIT ;  /* 0x000000000000794d */ /* 0x000fea0003800000 */
.L_x_21:
[----:B-1----:R-:W-:-:S04]  /*6eb0*/  IMAD.U32 R17, RZ, RZ, UR6 ;  /* 0x00000006ff117e24 */ /* 0x002fc8000f8e00ff */
[----:B------:R1:W4:Y:S03]  /*6ec0*/  SYNCS.PHASECHK.TRANS64.TRYWAIT P0, [R17+URZ], R16 ;  /* 0x00000010110075a7 */ /* 0x000326000800017f */
[----:B----4-:R-:W-:Y:S05]  /*6ed0*/  @!P0 NANOSLEEP.SYNCS 0x989680 ;  /* 0x009896800000895d */ /* 0x010fea0003900000 */
[----:B------:R-:W4:Y:S02]  /*6ee0*/  @!P0 SYNCS.PHASECHK.TRANS64 P0, [R17+URZ], R16 ;  /* 0x00000010110085a7 */ /* 0x000f24000800007f */
[----:B----4-:R-:W-:Y:S05]  /*6ef0*/  @!P0 BRA `(.L_x_21) ;  /* 0xfffffffc00ec8947 */ /* 0x010fea000383ffff */
[----:B------:R-:W-:Y:S05]  /*6f00*/  BRA `(.L_x_20) ;  /* 0xffffffa400c07947 */ /* 0x000fea000383ffff */
.L_x_27:
[----:B-1----:R-:W-:-:S04]  /*6f10*/  IMAD.U32 R70, RZ, RZ, UR14 ;  /* 0x0000000eff467e24 */ /* 0x002fc8000f8e00ff */
[----:B------:R1:W4:Y:S03]  /*6f20*/  SYNCS.PHASECHK.TRANS64.TRYWAIT P0, [R70+URZ], R69 ;  /* 0x00000045460075a7 */ /* 0x000326000800017f */
[----:B----4-:R-:W-:Y:S05]  /*6f30*/  @!P0 NANOSLEEP.SYNCS 0x989680 ;  /* 0x009896800000895d */ /* 0x010fea0003900000 */
[----:B------:R-:W4:Y:S02]  /*6f40*/  @!P0 SYNCS.PHASECHK.TRANS64 P0, [R70+URZ], R69 ;  /* 0x00000045460085a7 */ /* 0x000f24000800007f */
[----:B----4-:R-:W-:Y:S05]  /*6f50*/  @!P0 BRA `(.L_x_27) ;  /* 0xfffffffc00ec8947 */ /* 0x010fea000383ffff */
[----:B------:R-:W-:Y:S05]  /*6f60*/  BRA `(.L_x_26) ;  /* 0xffffffac00c47947 */ /* 0x000fea000383ffff */
.L_x_48:
[----:B------:R-:W-:Y:S01]  /*6f70*/  BSSY B1, `(.L_x_67) ;  /* 0x0000006000017945 */ /* 0x000fe20003800000 */
[----:B------:R-:W-:-:S07]  /*6f80*/  IMAD.MOV.U32 R4, RZ, RZ, -0x1 ;  /* 0xffffffffff047424 */ /* 0x000fce00078e00ff */
[----:B------:R-:W-:Y:S05]  /*6f90*/  WARPSYNC.COLLECTIVE R4, `(.L_x_68) ;  /* 0x00000000040c7348 */ /* 0x000fea0003c00000 */
[----:B------:R-:W-:Y:S02]  /*6fa0*/  ELECT P0, UR62, PT ;  /* 0x00000000003e782f */ /* 0x000fe40003800000 */
[----:B------:R-:W-:Y:S01]  /*6fb0*/  MOV R4, UR62 ;  /* 0x0000003e00047c02 */ /* 0x000fe20008000f00 */
[----:B------:R-:W-:Y:S10]  /*6fc0*/  ENDCOLLECTIVE ;  /* 0x000000000000791b */ /* 0x000ff40003800000 */
.L_x_68:
[----:B------:R-:W-:Y:S05]  /*6fd0*/  BSYNC B1 ;  /* 0x0000000000017941 */ /* 0x000fea0003800000 */
.L_x_67:
[----:B------:R-:W-:Y:S05]  /*6fe0*/  BRA `(.L_x_69) ;  /* 0xfffffff000387947 */ /* 0x000fea000383ffff */
.L_x_51:
[----:B0-----:R0:W1:Y:S02]  /*6ff0*/  SYNCS.PHASECHK.TRANS64.TRYWAIT P0, [R20+URZ+0x20], R5 ;  /* 0x00002005140075a7 */ /* 0x001064000800017f */
[----:B-1----:R-:W-:Y:S05]  /*7000*/  @!P0 NANOSLEEP.SYNCS 0x989680 ;  /* 0x009896800000895d */ /* 0x002fea0003900000 */
[----:B------:R-:W1:Y:S02]  /*7010*/  @!P0 SYNCS.PHASECHK.TRANS64 P0, [R20+URZ+0x20], R5 ;  /* 0x00002005140085a7 */ /* 0x000e64000800007f */
[----:B-1----:R-:W-:Y:S05]  /*7020*/  @!P0 BRA `(.L_x_51) ;  /* 0xfffffffc00f08947 */ /* 0x002fea000383ffff */
[----:B------:R-:W-:Y:S05]  /*7030*/  BRA `(.L_x_70) ;  /* 0xfffffff000707947 */ /* 0x000fea000383ffff */
.L_x_59:
[----:B------:R-:W-:Y:S01]  /*7040*/  BSSY B0, `(.L_x_71) ;  /* 0x0000006000007945 */ /* 0x000fe20003800000 */
[----:B------:R-:W-:-:S07]  /*7050*/  IMAD.MOV.U32 R4, RZ, RZ, -0x1 ;  /* 0xffffffffff047424 */ /* 0x000fce00078e00ff */
[----:B------:R-:W-:Y:S05]  /*7060*/  WARPSYNC.COLLECTIVE R4, `(.L_x_72) ;  /* 0x00000000040c7348 */ /* 0x000fea0003c00000 */
[----:B------:R-:W-:Y:S02]  /*7070*/  ELECT P0, UR62, PT ;  /* 0x00000000003e782f */ /* 0x000fe40003800000 */
[----:B------:R-:W-:Y:S01]  /*7080*/  MOV R4, UR62 ;  /* 0x0000003e00047c02 */ /* 0x000fe20008000f00 */
[----:B------:R-:W-:Y:S10]  /*7090*/  ENDCOLLECTIVE ;  /* 0x000000000000791b */ /* 0x000ff40003800000 */
.L_x_72:
[----:B------:R-:W-:Y:S05]  /*70a0*/  BSYNC B0 ;  /* 0x0000000000007941 */ /* 0x000fea0003800000 */
.L_x_71:
[----:B------:R-:W-:Y:S05]  /*70b0*/  BRA `(.L_x_73) ;  /* 0xfffffff800c87947 */ /* 0x000fea000383ffff */
.L_x_63:
[----:B0-----:R0:W1:Y:S02]  /*70c0*/  SYNCS.PHASECHK.TRANS64.TRYWAIT P0, [R5+URZ], R2 ;  /* 0x00000002050075a7 */ /* 0x001064000800017f */
[----:B-1----:R-:W-:Y:S05]  /*70d0*/  @!P0 NANOSLEEP.SYNCS 0x989680 ;  /* 0x009896800000895d */ /* 0x002fea0003900000 */
[----:B------:R-:W1:Y:S02]  /*70e0*/  @!P0 SYNCS.PHASECHK.TRANS64 P0, [R5+URZ], R2 ;  /* 0x00000002050085a7 */ /* 0x000e64000800007f */
[----:B-1----:R-:W-:Y:S05]  /*70f0*/  @!P0 BRA `(.L_x_63) ;  /* 0xfffffffc00f08947 */ /* 0x002fea000383ffff */
[----:B------:R-:W-:Y:S05]  /*7100*/  BRA `(.L_x_74) ;  /* 0xfffffffc00087947 */ /* 0x000fea000383ffff */
.L_x_64:
[----:B0-----:R0:W1:Y:S02]  /*7110*/  SYNCS.PHASECHK.TRANS64.TRYWAIT P0, [R7+URZ], R4 ;  /* 0x00000004070075a7 */ /* 0x001064000800017f */
[----:B-1----:R-:W-:Y:S05]  /*7120*/  @!P0 NANOSLEEP.SYNCS 0x989680 ;  /* 0x009896800000895d */ /* 0x002fea0003900000 */
[----:B------:R-:W1:Y:S02]  /*7130*/  @!P0 SYNCS.PHASECHK.TRANS64 P0, [R7+URZ], R4 ;  /* 0x00000004070085a7 */ /* 0x000e64000800007f */
[----:B-1----:R-:W-:Y:S05]  /*7140*/  @!P0 BRA `(.L_x_64) ;  /* 0xfffffffc00f08947 */ /* 0x002fea000383ffff */
[----:B------:R-:W-:Y:S05]  /*7150*/  BRA `(.L_x_75) ;  /* 0xfffffffc00187947 */ /* 0x000fea000383ffff */
.L_x_65:
[----:B0-----:R0:W1:Y:S02]  /*7160*/  SYNCS.PHASECHK.TRANS64.TRYWAIT P0, [R6+URZ], R5 ;  /* 0x00000005060075a7 */ /* 0x001064000800017f */
[----:B-1----:R-:W-:Y:S05]  /*7170*/  @!P0 NANOSLEEP.SYNCS 0x989680 ;  /* 0x009896800000895d */ /* 0x002fea0003900000 */
[----:B------:R-:W1:Y:S02]  /*7180*/  @!P0 SYNCS.PHASECHK.TRANS64 P0, [R6+URZ], R5 ;  /* 0x00000005060085a7 */ /* 0x000e64000800007f */
[----:B-1----:R-:W-:Y:S05]  /*7190*/  @!P0 BRA `(.L_x_65) ;  /* 0xfffffffc00f08947 */ /* 0x002fea000383ffff */
[----:B------:R-:W-:Y:S05]  /*71a0*/  BRA `(.L_x_76) ;  /* 0xfffffffc00207947 */ /* 0x000fea000383ffff */
.L_x_77:
[----:B------:R-:W-:-:S00]  /*71b0*/  BRA `(.L_x_77) ;  /* 0xfffffffc00fc7947 */ /* 0x000fc0000383ffff */
[----:B------:R-:W-:-:S00]  /*71c0*/  NOP ;  /* 0x0000000000007918 */ /* 0x000fc00000000000 */
        /* <DEDUP_REMOVED lines=11> */
.L_x_78:


//--------------------- .nv.shared._ZN7cutlass13device_kernelINS_4gemm6kernel13GemmUniversalIN4cute5tupleIJiiiiEEENS1_10collective13CollectiveMmaINS1_37MainloopSm90TmaGmmaWarpSpecializedFP8ILi4ENS5_IJNS4_1CILi2EEENSA_ILi1EEESC_EEENS1_35KernelTmaWarpSpecializedCooperativeEEENS5_IJNSA_ILi384EEENSA_ILi16EEENSA_ILi128EEEEEENS_12float_e4m3_tENS5_IJlSC_lEEESK_SL_NS4_8TiledMMAINS4_8MMA_AtomIJNS4_4SM904GMMA30MMA_64x16x32_F32E4M3E4M3_SS_TNILNSP_7ScaleInE1ELSR_1EEEEEENS4_6LayoutISD_NS5_IJSC_NSA_ILi0EEESV_EEEEENS5_IJNS4_10UnderscoreESY_SY_EEEEENS4_13SM90_TMA_LOADENS4_14ComposedLayoutINS4_7SwizzleILi3ELi4ELi3EEENS4_18smem_ptr_flag_bitsILi8EEENSU_INS5_IJNSA_ILi8EEESI_EEENS5_IJSI_SC_EEEEEEEvNS4_8identityENS4_23SM90_TMA_LOAD_MULTICASTES1B_vS1C_EENS_8epilogue10collective6detail29Sm90TmaWarpSpecializedAdapterINS1G_15DefaultEpilogueISK_SL_SL_NS1F_6thread17LinearCombinationISK_Li1EffLNS1K_9ScaleType4KindE0ELNS_15FloatRoundStyleE2ESK_EENS1_15EpilogueDefaultEEEEEvvEEEEvNT_6ParamsE --------------------------
	.section	.nv.shared._ZN7cutlass13device_kernelINS_4gemm6kernel13GemmUniversalIN4cute5tupleIJiiiiEEENS1_10collective13CollectiveMmaINS1_37MainloopSm90TmaGmmaWarpSpecializedFP8ILi4ENS5_IJNS4_1CILi2EEENSA_ILi1EEESC_EEENS1_35KernelTmaWarpSpecializedCooperativeEEENS5_IJNSA_ILi384EEENSA_ILi16EEENSA_ILi128EEEEEENS_12float_e4m3_tENS5_IJlSC_lEEESK_SL_NS4_8TiledMMAINS4_8MMA_AtomIJNS4_4SM904GMMA30MMA_64x16x32_F32E4M3E4M3_SS_TNILNSP_7ScaleInE1ELSR_1EEEEEENS4_6LayoutISD_NS5_IJSC_NSA_ILi0EEESV_EEEEENS5_IJNS4_10UnderscoreESY_SY_EEEEENS4_13SM90_TMA_LOADENS4_14ComposedLayoutINS4_7SwizzleILi3ELi4ELi3EEENS4_18smem_ptr_flag_bitsILi8EEENSU_INS5_IJNSA_ILi8EEESI_EEENS5_IJSI_SC_EEEEEEEvNS4_8identityENS4_23SM90_TMA_LOAD_MULTICASTES1B_vS1C_EENS_8epilogue10collective6detail29Sm90TmaWarpSpecializedAdapterINS1G_15DefaultEpilogueISK_SL_SL_NS1F_6thread17LinearCombinationISK_Li1EffLNS1K_9ScaleType4KindE0ELNS_15FloatRoundStyleE2ESK_EENS1_15EpilogueDefaultEEEEEvvEEEEvNT_6ParamsE,"aw",@nobits
	.sectionflags	@""
	.align	16
	.zero		1024


//--------------------- .nv.shared.reserved.0     --------------------------
	.section	.nv.shared.reserved.0,"aw",@nobits
	.weak		__nv_reservedSMEM_offset_0_alias
	.size		__nv_reservedSMEM_offset_0_alias, 0, 0
	.other		__nv_reservedSMEM_offset_0_alias,@"STO_CUDA_RESERVED_SHARED STV_DEFAULT"
__nv_reservedSMEM_offset_0_alias:
	.zero		0


//--------------------- .nv.global                --------------------------
	.section	.nv.global,"aw",@nobits
.nv.global:
	.type		_ZN40_INTERNAL_4cde2d46_4_k_cu_6409e331_118254cute1_E,@object
	.size		_ZN40_INTERNAL_4cde2d46_4_k_cu_6409e331_118254cute1_E,(_ZN40_INTERNAL_4cde2d46_4_k_cu_6409e331_118254cuda3std3__45__cpo6cbeginE - _ZN40_INTERNAL_4cde2d46_4_k_cu_6409e331_118254cute1_E)
_ZN40_INTERNAL_4cde2d46_4_k_cu_6409e331_118254cute1_E:
	.zero		1
	.type		_ZN40_INTERNAL_4cde2d46_4_k_cu_6409e331_118254cuda3std3__45__cpo6cbeginE,@object
	.size		_ZN40_INTERNAL_4cde2d46_4_k_cu_6409e331_118254cuda3std3__45__cpo6cbeginE,(_ZN40_INTERNAL_4cde2d46_4_k_cu_6409e331_118254cuda3std3__48in_placeE - _ZN40_INTERNAL_4cde2d46_4_k_cu_6409e331_118254cuda3std3__45__cpo6cbeginE)
_ZN40_INTERNAL_4cde2d46_4_k_cu_6409e331_118254cuda3std3__45__cpo6cbeginE:
	.zero		1
	.type		_ZN40_INTERNAL_4cde2d46_4_k_cu_6409e331_118254cuda3std3__48in_placeE,@object
	.size		_ZN40_INTERNAL_4cde2d46_4_k_cu_6409e331_118254cuda3std3__48in_placeE,(_ZN40_INTERNAL_4cde2d46_4_k_cu_6409e331_118254cuda3std6ranges3__45__cpo9iter_moveE - _ZN40_INTERNAL_4cde2d46_4_k_cu_6409e331_118254cuda3std3__48in_placeE)
_ZN40_INTERNAL_4cde2d46_4_k_cu_6409e331_118254cuda3std3__48in_placeE:
	.zero		1
	.type		_ZN40_INTERNAL_4cde2d46_4_k_cu_6409e331_118254cuda3std6ranges3__45__cpo9iter_moveE,@object
	.size		_ZN40_INTERNAL_4cde2d46_4_k_cu_6409e331_118254cuda3std6ranges3__45__cpo9iter_moveE,(_ZN40_INTERNAL_4cde2d46_4_k_cu_6409e331_118254cuda3std3__45__cpo5beginE - _ZN40_INTERNAL_4cde2d46_4_k_cu_6409e331_118254cuda3std6ranges3__45__cpo9iter_moveE)
_ZN40_INTERNAL_4cde2d46_4_k_cu_6409e331_118254cuda3std6ranges3__45__cpo9iter_moveE:
	.zero		1
	.type		_ZN40_INTERNAL_4cde2d46_4_k_cu_6409e331_118254cuda3std3__45__cpo5beginE,@object
	.size		_ZN40_INTERNAL_4cde2d46_4_k_cu_6409e331_118254cuda3std3__45__cpo5beginE,(_ZN40_INTERNAL_4cde2d46_4_k_cu_6409e331_118254cuda3std3__442_GLOBAL__N__4cde2d46_4_k_cu_6409e331_118256ignoreE - _ZN40_INTERNAL_4cde2d46_4_k_cu_6409e331_118254cuda3std3__45__cpo5beginE)
_ZN40_INTERNAL_4cde2d46_4_k_cu_6409e331_118254cuda3std3__45__cpo5beginE:
	.zero		1
	.type		_ZN40_INTERNAL_4cde2d46_4_k_cu_6409e331_118254cuda3std3__442_GLOBAL__N__4cde2d46_4_k_cu_6409e331_118256ignoreE,@object
	.size		_ZN40_INTERNAL_4cde2d46_4_k_cu_6409e331_118254cuda3std3__442_GLOBAL__N__4cde2d46_4_k_cu_6409e331_118256ignoreE,(_ZN40_INTERNAL_4cde2d46_4_k_cu_6409e331_118254cute7productE - _ZN40_INTERNAL_4cde2d46_4_k_cu_6409e331_118254cuda3std3__442_GLOBAL__N__4cde2d46_4_k_cu_6409e331_118256ignoreE)
_ZN40_INTERNAL_4cde2d46_4_k_cu_6409e331_118254cuda3std3__442_GLOBAL__N__4cde2d46_4_k_cu_6409e331_118256ignoreE:
	.zero		1
	.type		_ZN40_INTERNAL_4cde2d46_4_k_cu_6409e331_118254cute7productE,@object
	.size		_ZN40_INTERNAL_4cde2d46_4_k_cu_6409e331_118254cute7productE,(_ZN40_INTERNAL_4cde2d46_4_k_cu_6409e331_118254cuda3std3__45__cpo3endE - _ZN40_INTERNAL_4cde2d46_4_k_cu_6409e331_118254cute7productE)
_ZN40_INTERNAL_4cde2d46_4_k_cu_6409e331_118254cute7productE:
	.zero		1
	.type		_ZN40_INTERNAL_4cde2d46_4_k_cu_6409e331_118254cuda3std3__45__cpo3endE,@object
	.size		_ZN40_INTERNAL_4cde2d46_4_k_cu_6409e331_118254cuda3std3__45__cpo3endE,(_ZN40_INTERNAL_4cde2d46_4_k_cu_6409e331_118254cuda3std3__419piecewise_constructE - _ZN40_INTERNAL_4cde2d46_4_k_cu_6409e331_118254cuda3std3__45__cpo3endE)
_ZN40_INTERNAL_4cde2d46_4_k_cu_6409e331_118254cuda3std3__45__cpo3endE:
	.zero		1
	.type		_ZN40_INTERNAL_4cde2d46_4_k_cu_6409e331_118254cuda3std3__419piecewise_constructE,@object
	.size		_ZN40_INTERNAL_4cde2d46_4_k_cu_6409e331_118254cuda3std3__419piecewise_constructE,(_ZN40_INTERNAL_4cde2d46_4_k_cu_6409e331_118254cuda3std3__45__cpo4cendE - _ZN40_INTERNAL_4cde2d46_4_k_cu_6409e331_118254cuda3std3__419piecewise_constructE)
_ZN40_INTERNAL_4cde2d46_4_k_cu_6409e331_118254cuda3std3__419piecewise_constructE:
	.zero		1
	.type		_ZN40_INTERNAL_4cde2d46_4_k_cu_6409e331_118254cuda3std3__45__cpo4cendE,@object
	.size		_ZN40_INTERNAL_4cde2d46_4_k_cu_6409e331_118254cuda3std3__45__cpo4cendE,(_ZN40_INTERNAL_4cde2d46_4_k_cu_6409e331_118254cuda3std6ranges3__45__cpo4swapE - _ZN40_INTERNAL_4cde2d46_4_k_cu_6409e331_118254cuda3std3__45__cpo4cendE)
_ZN40_INTERNAL_4cde2d46_4_k_cu_6409e331_118254cuda3std3__45__cpo4cendE:
	.zero		1
	.type		_ZN40_INTERNAL_4cde2d46_4_k_cu_6409e331_118254cuda3std6ranges3__45__cpo4swapE,@object
	.size		_ZN40_INTERNAL_4cde2d46_4_k_cu_6409e331_118254cuda3std6ranges3__45__cpo4swapE,(.L_7 - _ZN40_INTERNAL_4cde2d46_4_k_cu_6409e331_118254cuda3std6ranges3__45__cpo4swapE)
_ZN40_INTERNAL_4cde2d46_4_k_cu_6409e331_118254cuda3std6ranges3__45__cpo4swapE:
	.zero		1
.L_7:


//--------------------- .nv.constant0._ZN7cutlass13device_kernelINS_4gemm6kernel13GemmUniversalIN4cute5tupleIJiiiiEEENS1_10collective13CollectiveMmaINS1_37MainloopSm90TmaGmmaWarpSpecializedFP8ILi4ENS5_IJNS4_1CILi2EEENSA_ILi1EEESC_EEENS1_35KernelTmaWarpSpecializedCooperativeEEENS5_IJNSA_ILi384EEENSA_ILi16EEENSA_ILi128EEEEEENS_12float_e4m3_tENS5_IJlSC_lEEESK_SL_NS4_8TiledMMAINS4_8MMA_AtomIJNS4_4SM904GMMA30MMA_64x16x32_F32E4M3E4M3_SS_TNILNSP_7ScaleInE1ELSR_1EEEEEENS4_6LayoutISD_NS5_IJSC_NSA_ILi0EEESV_EEEEENS5_IJNS4_10UnderscoreESY_SY_EEEEENS4_13SM90_TMA_LOADENS4_14ComposedLayoutINS4_7SwizzleILi3ELi4ELi3EEENS4_18smem_ptr_flag_bitsILi8EEENSU_INS5_IJNSA_ILi8EEESI_EEENS5_IJSI_SC_EEEEEEEvNS4_8identityENS4_23SM90_TMA_LOAD_MULTICASTES1B_vS1C_EENS_8epilogue10collective6detail29Sm90TmaWarpSpecializedAdapterINS1G_15DefaultEpilogueISK_SL_SL_NS1F_6thread17LinearCombinationISK_Li1EffLNS1K_9ScaleType4KindE0ELNS_15FloatRoundStyleE2ESK_EENS1_15EpilogueDefaultEEEEEvvEEEEvNT_6ParamsE --------------------------
	.section	.nv.constant0._ZN7cutlass13device_kernelINS_4gemm6kernel13GemmUniversalIN4cute5tupleIJiiiiEEENS1_10collective13CollectiveMmaINS1_37MainloopSm90TmaGmmaWarpSpecializedFP8ILi4ENS5_IJNS4_1CILi2EEENSA_ILi1EEESC_EEENS1_35KernelTmaWarpSpecializedCooperativeEEENS5_IJNSA_ILi384EEENSA_ILi16EEENSA_ILi128EEEEEENS_12float_e4m3_tENS5_IJlSC_lEEESK_SL_NS4_8TiledMMAINS4_8MMA_AtomIJNS4_4SM904GMMA30MMA_64x16x32_F32E4M3E4M3_SS_TNILNSP_7ScaleInE1ELSR_1EEEEEENS4_6LayoutISD_NS5_IJSC_NSA_ILi0EEESV_EEEEENS5_IJNS4_10UnderscoreESY_SY_EEEEENS4_13SM90_TMA_LOADENS4_14ComposedLayoutINS4_7SwizzleILi3ELi4ELi3EEENS4_18smem_ptr_flag_bitsILi8EEENSU_INS5_IJNSA_ILi8EEESI_EEENS5_IJSI_SC_EEEEEEEvNS4_8identityENS4_23SM90_TMA_LOAD_MULTICASTES1B_vS1C_EENS_8epilogue10collective6detail29Sm90TmaWarpSpecializedAdapterINS1G_15DefaultEpilogueISK_SL_SL_NS1F_6thread17LinearCombinationISK_Li1EffLNS1K_9ScaleType4KindE0ELNS_15FloatRoundStyleE2ESK_EENS1_15EpilogueDefaultEEEEEvvEEEEvNT_6ParamsE,"a",@progbits
	.sectionflags	@""
	.align	4
.nv.constant0._ZN7cutlass13device_kernelINS_4gemm6kernel13GemmUniversalIN4cute5tupleIJiiiiEEENS1_10collective13CollectiveMmaINS1_37MainloopSm90TmaGmmaWarpSpecializedFP8ILi4ENS5_IJNS4_1CILi2EEENSA_ILi1EEESC_EEENS1_35KernelTmaWarpSpecializedCooperativeEEENS5_IJNSA_ILi384EEENSA_ILi16EEENSA_ILi128EEEEEENS_12float_e4m3_tENS5_IJlSC_lEEESK_SL_NS4_8TiledMMAINS4_8MMA_AtomIJNS4_4SM904GMMA30MMA_64x16x32_F32E4M3E4M3_SS_TNILNSP_7ScaleInE1ELSR_1EEEEEENS4_6LayoutISD_NS5_IJSC_NSA_ILi0EEESV_EEEEENS5_IJNS4_10UnderscoreESY_SY_EEEEENS4_13SM90_TMA_LOADENS4_14ComposedLayoutINS4_7SwizzleILi3ELi4ELi3EEENS4_18smem_ptr_flag_bitsILi8EEENSU_INS5_IJNSA_ILi8EEESI_EEENS5_IJSI_SC_EEEEEEEvNS4_8identityENS4_23SM90_TMA_LOAD_MULTICASTES1B_vS1C_EENS_8epilogue10collective6detail29Sm90TmaWarpSpecializedAdapterINS1G_15DefaultEpilogueISK_SL_SL_NS1F_6thread17LinearCombinationISK_Li1EffLNS1K_9ScaleType4KindE0ELNS_15FloatRoundStyleE2ESK_EENS1_15EpilogueDefaultEEEEEvvEEEEvNT_6ParamsE:
	.zero		1664


//--------------------- SYMBOLS --------------------------

	.type		.nv.reservedSmem.offset0,@object
	.size		.nv.reservedSmem.offset0,0x4
